	.target	sm_100a

	.elftype	@"ET_EXEC"


//--------------------- .note.nv.tkinfo           --------------------------
	.section	.note.nv.tkinfo,"",@"SHT_NOTE"
	.sectionflags	@"SHF_NOTE_NV_TKINFO"
	.tkinfo
        /*0018*/ 	.word	0x00000002
        /*0030*/ 	.string	""
        /*0030*/ 	.string	"ptxas"
        /*0030*/ 	.string	"Cuda compilation tools, release 13.0, V13.0.88"
        /*0030*/ 	.string	"Build cuda_13.0.r13.0/compiler.36424714_0"
        /*0030*/ 	.string	"-arch sm_100a -m 64 "



//--------------------- .note.nv.cuinfo           --------------------------
	.section	.note.nv.cuinfo,"",@"SHT_NOTE"
	.sectionflags	@"SHF_NOTE_NV_CUINFO"
        /*0018*/ 	.short	0x0002
        /*001a*/ 	.short	0x0064
        /*001c*/ 	.short	0x0082
	.zero		2


//--------------------- .nv.info                  --------------------------
	.section	.nv.info,"",@"SHT_CUDA_INFO"
	.align	4


	//----- nvinfo : EIATTR_REGCOUNT
	.align		4
        /*0000*/ 	.byte	0x04, 0x2f
        /*0002*/ 	.short	(.L_16 - .L_15)
	.align		4
.L_15:
        /*0004*/ 	.word	index@(_ZN7cutlass13device_kernelINS_4gemm6kernel13GemmUniversalIN4cute5tupleIJiiiiEEENS1_10collective13CollectiveMmaINS1_35MainloopSm100TmaUmmaWarpSpecializedILi9ELi2ELi4ENS5_IJNS4_1CILi1EEESB_SB_EEEEENS5_IJNSA_ILi64EEENSA_ILi112EEENSA_ILi128EEEEEENS_12float_e4m3_tENS5_IJlSB_lEEESI_SJ_NS4_8TiledMMAINS4_8MMA_AtomIJNS4_10MMA_TraitsINS4_19SM100_MMA_F8F6F4_SSEJSI_SI_fSE_SF_NS4_17integral_constantINS4_4UMMA5MajorELSQ_0EEESR_NSO_INSP_7ScaleInELSS_0EEEST_EEEEEENS4_6LayoutISC_NS5_IJNSA_ILi0EEESX_SX_EEEEENS5_IJNS4_10UnderscoreES10_S10_EEEEENS4_13SM90_TMA_LOADENS4_14ComposedLayoutINS4_7SwizzleILi3ELi4ELi3EEENS4_18smem_ptr_flag_bitsILi8EEENSW_INS5_IJNSA_ILi8EEESG_EEENS5_IJSG_SB_EEEEEEEvNS4_8identityES13_S1D_vS1E_EENS_8epilogue10collective18CollectiveEpilogueINS1G_23Sm100TmaWarpSpecializedILi1ELi1ELi56ELb0ELb0EEEJSH_NS5_IJNSW_ISE_SB_EENSW_ISF_SB_EEEEESI_SJ_SI_SJ_NS1G_6fusion15FusionCallbacksIS1K_NS1O_17LinearCombinationISI_fSI_fLNS_15FloatRoundStyleE2EEESH_S1N_JEEENS4_5SM1004TMEM4LOAD25SM100_TMEM_LOAD_16dp32b8xES13_NS14_INS15_ILi0ELi4ELi3EEES18_NSW_INS5_IJS19_NSA_ILi16EEEEEENS5_IJS1Z_SB_EEEEEEENS4_39AutoVectorizingCopyWithAssumedAlignmentILi128EEENS4_14SM90_TMA_STOREES23_S25_S25_EEEvvEEEEvNT_6ParamsE)
        /*0008*/ 	.word	0x000000a2


	//----- nvinfo : EIATTR_FRAME_SIZE
	.align		4
.L_16:
        /*000c*/ 	.byte	0x04, 0x11
        /*000e*/ 	.short	(.L_18 - .L_17)
	.align		4
.L_17:
        /*0010*/ 	.word	index@($__internal_2_$__cuda_sm10x_tcgen05_guardrail_trap_unallocated_columns_being_dealloced)
        /*0014*/ 	.word	0x00000000


	//----- nvinfo : EIATTR_FRAME_SIZE
	.align		4
.L_18:
        /*0018*/ 	.byte	0x04, 0x11
        /*001a*/ 	.short	(.L_20 - .L_19)
	.align		4
.L_19:
        /*001c*/ 	.word	index@($__internal_1_$__cuda_sm10x_tcgen05_guardrail_trap_phase_invalid_during_alloc)
        /*0020*/ 	.word	0x00000000


	//----- nvinfo : EIATTR_FRAME_SIZE
	.align		4
.L_20:
        /*0024*/ 	.byte	0x04, 0x11
        /*0026*/ 	.short	(.L_22 - .L_21)
	.align		4
.L_21:
        /*0028*/ 	.word	index@($__internal_0_$__cuda_sm10x_tcgen05_guardrail_trap_col_being_dealloced_not_returned_by_alloc)
        /*002c*/ 	.word	0x00000000


	//----- nvinfo : EIATTR_FRAME_SIZE
	.align		4
.L_22:
        /*0030*/ 	.byte	0x04, 0x11
        /*0032*/ 	.short	(.L_24 - .L_23)
	.align		4
.L_23:
        /*0034*/ 	.word	index@(_ZN7cutlass13device_kernelINS_4gemm6kernel13GemmUniversalIN4cute5tupleIJiiiiEEENS1_10collective13CollectiveMmaINS1_35MainloopSm100TmaUmmaWarpSpecializedILi9ELi2ELi4ENS5_IJNS4_1CILi1EEESB_SB_EEEEENS5_IJNSA_ILi64EEENSA_ILi112EEENSA_ILi128EEEEEENS_12float_e4m3_tENS5_IJlSB_lEEESI_SJ_NS4_8TiledMMAINS4_8MMA_AtomIJNS4_10MMA_TraitsINS4_19SM100_MMA_F8F6F4_SSEJSI_SI_fSE_SF_NS4_17integral_constantINS4_4UMMA5MajorELSQ_0EEESR_NSO_INSP_7ScaleInELSS_0EEEST_EEEEEENS4_6LayoutISC_NS5_IJNSA_ILi0EEESX_SX_EEEEENS5_IJNS4_10UnderscoreES10_S10_EEEEENS4_13SM90_TMA_LOADENS4_14ComposedLayoutINS4_7SwizzleILi3ELi4ELi3EEENS4_18smem_ptr_flag_bitsILi8EEENSW_INS5_IJNSA_ILi8EEESG_EEENS5_IJSG_SB_EEEEEEEvNS4_8identityES13_S1D_vS1E_EENS_8epilogue10collective18CollectiveEpilogueINS1G_23Sm100TmaWarpSpecializedILi1ELi1ELi56ELb0ELb0EEEJSH_NS5_IJNSW_ISE_SB_EENSW_ISF_SB_EEEEESI_SJ_SI_SJ_NS1G_6fusion15FusionCallbacksIS1K_NS1O_17LinearCombinationISI_fSI_fLNS_15FloatRoundStyleE2EEESH_S1N_JEEENS4_5SM1004TMEM4LOAD25SM100_TMEM_LOAD_16dp32b8xES13_NS14_INS15_ILi0ELi4ELi3EEES18_NSW_INS5_IJS19_NSA_ILi16EEEEEENS5_IJS1Z_SB_EEEEEEENS4_39AutoVectorizingCopyWithAssumedAlignmentILi128EEENS4_14SM90_TMA_STOREES23_S25_S25_EEEvvEEEEvNT_6ParamsE)
        /*0038*/ 	.word	0x00000000


	//----- nvinfo : EIATTR_MIN_STACK_SIZE
	.align		4
.L_24:
        /*003c*/ 	.byte	0x04, 0x12
        /*003e*/ 	.short	(.L_26 - .L_25)
	.align		4
.L_25:
        /*0040*/ 	.word	index@(_ZN7cutlass13device_kernelINS_4gemm6kernel13GemmUniversalIN4cute5tupleIJiiiiEEENS1_10collective13CollectiveMmaINS1_35MainloopSm100TmaUmmaWarpSpecializedILi9ELi2ELi4ENS5_IJNS4_1CILi1EEESB_SB_EEEEENS5_IJNSA_ILi64EEENSA_ILi112EEENSA_ILi128EEEEEENS_12float_e4m3_tENS5_IJlSB_lEEESI_SJ_NS4_8TiledMMAINS4_8MMA_AtomIJNS4_10MMA_TraitsINS4_19SM100_MMA_F8F6F4_SSEJSI_SI_fSE_SF_NS4_17integral_constantINS4_4UMMA5MajorELSQ_0EEESR_NSO_INSP_7ScaleInELSS_0EEEST_EEEEEENS4_6LayoutISC_NS5_IJNSA_ILi0EEESX_SX_EEEEENS5_IJNS4_10UnderscoreES10_S10_EEEEENS4_13SM90_TMA_LOADENS4_14ComposedLayoutINS4_7SwizzleILi3ELi4ELi3EEENS4_18smem_ptr_flag_bitsILi8EEENSW_INS5_IJNSA_ILi8EEESG_EEENS5_IJSG_SB_EEEEEEEvNS4_8identityES13_S1D_vS1E_EENS_8epilogue10collective18CollectiveEpilogueINS1G_23Sm100TmaWarpSpecializedILi1ELi1ELi56ELb0ELb0EEEJSH_NS5_IJNSW_ISE_SB_EENSW_ISF_SB_EEEEESI_SJ_SI_SJ_NS1G_6fusion15FusionCallbacksIS1K_NS1O_17LinearCombinationISI_fSI_fLNS_15FloatRoundStyleE2EEESH_S1N_JEEENS4_5SM1004TMEM4LOAD25SM100_TMEM_LOAD_16dp32b8xES13_NS14_INS15_ILi0ELi4ELi3EEES18_NSW_INS5_IJS19_NSA_ILi16EEEEEENS5_IJS1Z_SB_EEEEEEENS4_39AutoVectorizingCopyWithAssumedAlignmentILi128EEENS4_14SM90_TMA_STOREES23_S25_S25_EEEvvEEEEvNT_6ParamsE)
        /*0044*/ 	.word	0x00000000
.L_26:


//--------------------- .nv.compat                --------------------------
	.section	.nv.compat,"",@"SHT_CUDA_COMPAT_INFO"
	.align	4
        /*0000*/ 	.byte	0x02, 0x09, 0x01, 0x00, 0x02, 0x02, 0x02, 0x00, 0x02, 0x05, 0x05, 0x00, 0x03, 0x07, 0x01, 0x01
        /*0010*/ 	.byte	0x02, 0x03, 0x01, 0x00, 0x02, 0x06, 0x01, 0x00, 0x04, 0x0b, 0x08, 0x00, 0x09, 0x00, 0x00, 0x00
        /*0020*/ 	.byte	0x00, 0x00, 0x00, 0x00


//--------------------- .nv.info._ZN7cutlass13device_kernelINS_4gemm6kernel13GemmUniversalIN4cute5tupleIJiiiiEEENS1_10collective13CollectiveMmaINS1_35MainloopSm100TmaUmmaWarpSpecializedILi9ELi2ELi4ENS5_IJNS4_1CILi1EEESB_SB_EEEEENS5_IJNSA_ILi64EEENSA_ILi112EEENSA_ILi128EEEEEENS_12float_e4m3_tENS5_IJlSB_lEEESI_SJ_NS4_8TiledMMAINS4_8MMA_AtomIJNS4_10MMA_TraitsINS4_19SM100_MMA_F8F6F4_SSEJSI_SI_fSE_SF_NS4_17integral_constantINS4_4UMMA5MajorELSQ_0EEESR_NSO_INSP_7ScaleInELSS_0EEEST_EEEEEENS4_6LayoutISC_NS5_IJNSA_ILi0EEESX_SX_EEEEENS5_IJNS4_10UnderscoreES10_S10_EEEEENS4_13SM90_TMA_LOADENS4_14ComposedLayoutINS4_7SwizzleILi3ELi4ELi3EEENS4_18smem_ptr_flag_bitsILi8EEENSW_INS5_IJNSA_ILi8EEESG_EEENS5_IJSG_SB_EEEEEEEvNS4_8identityES13_S1D_vS1E_EENS_8epilogue10collective18CollectiveEpilogueINS1G_23Sm100TmaWarpSpecializedILi1ELi1ELi56ELb0ELb0EEEJSH_NS5_IJNSW_ISE_SB_EENSW_ISF_SB_EEEEESI_SJ_SI_SJ_NS1G_6fusion15FusionCallbacksIS1K_NS1O_17LinearCombinationISI_fSI_fLNS_15FloatRoundStyleE2EEESH_S1N_JEEENS4_5SM1004TMEM4LOAD25SM100_TMEM_LOAD_16dp32b8xES13_NS14_INS15_ILi0ELi4ELi3EEES18_NSW_INS5_IJS19_NSA_ILi16EEEEEENS5_IJS1Z_SB_EEEEEEENS4_39AutoVectorizingCopyWithAssumedAlignmentILi128EEENS4_14SM90_TMA_STOREES23_S25_S25_EEEvvEEEEvNT_6ParamsE --------------------------
	.section	.nv.info._ZN7cutlass13device_kernelINS_4gemm6kernel13GemmUniversalIN4cute5tupleIJiiiiEEENS1_10collective13CollectiveMmaINS1_35MainloopSm100TmaUmmaWarpSpecializedILi9ELi2ELi4ENS5_IJNS4_1CILi1EEESB_SB_EEEEENS5_IJNSA_ILi64EEENSA_ILi112EEENSA_ILi128EEEEEENS_12float_e4m3_tENS5_IJlSB_lEEESI_SJ_NS4_8TiledMMAINS4_8MMA_AtomIJNS4_10MMA_TraitsINS4_19SM100_MMA_F8F6F4_SSEJSI_SI_fSE_SF_NS4_17integral_constantINS4_4UMMA5MajorELSQ_0EEESR_NSO_INSP_7ScaleInELSS_0EEEST_EEEEEENS4_6LayoutISC_NS5_IJNSA_ILi0EEESX_SX_EEEEENS5_IJNS4_10UnderscoreES10_S10_EEEEENS4_13SM90_TMA_LOADENS4_14ComposedLayoutINS4_7SwizzleILi3ELi4ELi3EEENS4_18smem_ptr_flag_bitsILi8EEENSW_INS5_IJNSA_ILi8EEESG_EEENS5_IJSG_SB_EEEEEEEvNS4_8identityES13_S1D_vS1E_EENS_8epilogue10collective18CollectiveEpilogueINS1G_23Sm100TmaWarpSpecializedILi1ELi1ELi56ELb0ELb0EEEJSH_NS5_IJNSW_ISE_SB_EENSW_ISF_SB_EEEEESI_SJ_SI_SJ_NS1G_6fusion15FusionCallbacksIS1K_NS1O_17LinearCombinationISI_fSI_fLNS_15FloatRoundStyleE2EEESH_S1N_JEEENS4_5SM1004TMEM4LOAD25SM100_TMEM_LOAD_16dp32b8xES13_NS14_INS15_ILi0ELi4ELi3EEES18_NSW_INS5_IJS19_NSA_ILi16EEEEEENS5_IJS1Z_SB_EEEEEEENS4_39AutoVectorizingCopyWithAssumedAlignmentILi128EEENS4_14SM90_TMA_STOREES23_S25_S25_EEEvvEEEEvNT_6ParamsE,"",@"SHT_CUDA_INFO"
	.sectionflags	@""
	.align	4


	//----- nvinfo : EIATTR_CUDA_API_VERSION
	.align		4
        /*0000*/ 	.byte	0x04, 0x37
        /*0002*/ 	.short	(.L_28 - .L_27)
.L_27:
        /*0004*/ 	.word	0x00000082


	//----- nvinfo : EIATTR_KPARAM_INFO
	.align		4
.L_28:
        /*0008*/ 	.byte	0x04, 0x17
        /*000a*/ 	.short	(.L_30 - .L_29)
.L_29:
        /*000c*/ 	.word	0x00000000
        /*0010*/ 	.short	0x0000
        /*0012*/ 	.short	0x0000
        /*0014*/ 	.byte	0x00, 0xf0, 0x01, 0x20


	//----- nvinfo : EIATTR_AT_ENTRY_FRAGMENTS
	.align		4
.L_30:
        /*0018*/ 	.byte	0x04, 0x4f
        /*001a*/ 	.short	(.L_32 - .L_31)


	//   ....[0]....
.L_31:
        /*001c*/ 	.word	0x00000006


	//----- nvinfo : EIATTR_RESERVED_SMEM_USED
	.align		4
.L_32:
        /*0020*/ 	.byte	0x01, 0x41
	.zero		2


	//----- nvinfo : EIATTR_SPARSE_MMA_MASK
	.align		4
        /*0024*/ 	.byte	0x03, 0x50
        /*0026*/ 	.short	0x0000


	//----- nvinfo : EIATTR_TCGEN05_1CTA_USED
	.align		4
        /*0028*/ 	.byte	0x01, 0x51
	.zero		2


	//----- nvinfo : EIATTR_MAXREG_COUNT
	.align		4
        /*002c*/ 	.byte	0x03, 0x1b
        /*002e*/ 	.short	0x00ff


	//----- nvinfo : EIATTR_NUM_BARRIERS
	.align		4
        /*0030*/ 	.byte	0x02, 0x4c
        /*0032*/ 	.byte	0x07
	.zero		1


	//----- nvinfo : EIATTR_EXTERNS
	.align		4
        /*0034*/ 	.byte	0x04, 0x0f
        /*0036*/ 	.short	(.L_34 - .L_33)


	//   ....[0]....
	.align		4
.L_33:
        /*0038*/ 	.word	index@(__assertfail)


	//----- nvinfo : EIATTR_MERCURY_ISA_VERSION
	.align		4
.L_34:
        /*003c*/ 	.byte	0x03, 0x5f
        /*003e*/ 	.short	0x0101


	//----- nvinfo : EIATTR_INT_WARP_WIDE_INSTR_OFFSETS
	.align		4
        /*0040*/ 	.byte	0x04, 0x31
        /*0042*/ 	.short	(.L_36 - .L_35)


	//   ....[0]....
.L_35:
        /*0044*/ 	.word	0x00001e40


	//   ....[1]....
        /*0048*/ 	.word	0x00003bb0


	//   ....[2]....
        /*004c*/ 	.word	0x00003bd0


	//   ....[3]....
        /*0050*/ 	.word	0x00003c00


	//   ....[4]....
        /*0054*/ 	.word	0x00004650


	//   ....[5]....
        /*0058*/ 	.word	0x000046e0


	//   ....[6]....
        /*005c*/ 	.word	0x000046f0


	//   ....[7]....
        /*0060*/ 	.word	0x00004720


	//   ....[8]....
        /*0064*/ 	.word	0x000048c0


	//   ....[9]....
        /*0068*/ 	.word	0x00004920


	//   ....[10]....
        /*006c*/ 	.word	0x00004950


	//   ....[11]....
        /*0070*/ 	.word	0x00004970


	//----- nvinfo : EIATTR_COOP_GROUP_MASK_REGIDS
	.align		4
.L_36:
        /*0074*/ 	.byte	0x04, 0x29
        /*0076*/ 	.short	(.L_38 - .L_37)


	//   ....[0]....
.L_37:
        /*0078*/ 	.word	0xffffffff


	//   ....[1]....
        /*007c*/ 	.word	0xffffffff


	//   ....[2]....
        /*0080*/ 	.word	0xffffffff


	//   ....[3]....
        /*0084*/ 	.word	0xffffffff


	//   ....[4]....
        /*0088*/ 	.word	0xffffffff


	//   ....[5]....
        /*008c*/ 	.word	0xffffffff


	//   ....[6]....
        /*0090*/ 	.word	0xffffffff


	//   ....[7]....
        /*0094*/ 	.word	0xffffffff


	//   ....[8]....
        /*0098*/ 	.word	0xffffffff


	//   ....[9]....
        /*009c*/ 	.word	0xffffffff


	//   ....[10]....
        /*00a0*/ 	.word	0xffffffff


	//   ....[11]....
        /*00a4*/ 	.word	0xffffffff


	//   ....[12]....
        /*00a8*/ 	.word	0xffffffff


	//----- nvinfo : EIATTR_COOP_GROUP_INSTR_OFFSETS
	.align		4
.L_38:
        /*00ac*/ 	.byte	0x04, 0x28
        /*00ae*/ 	.short	(.L_40 - .L_39)


	//   ....[0]....
.L_39:
        /*00b0*/ 	.word	0x00000090


	//   ....[1]....
        /*00b4*/ 	.word	0x000004c0


	//   ....[2]....
        /*00b8*/ 	.word	0x00000700


	//   ....[3]....
        /*00bc*/ 	.word	0x00000840


	//   ....[4]....
        /*00c0*/ 	.word	0x00000940


	//   ....[5]....
        /*00c4*/ 	.word	0x00000ab0


	//   ....[6]....
        /*00c8*/ 	.word	0x00000c50


	//   ....[7]....
        /*00cc*/ 	.word	0x00001d20


	//   ....[8]....
        /*00d0*/ 	.word	0x00002dd0


	//   ....[9]....
        /*00d4*/ 	.word	0x00002fe0


	//   ....[10]....
        /*00d8*/ 	.word	0x00003010


	//   ....[11]....
        /*00dc*/ 	.word	0x00003a90


	//   ....[12]....
        /*00e0*/ 	.word	0x00003cc0


	//----- nvinfo : EIATTR_VRC_CTA_INIT_COUNT
	.align		4
.L_40:
        /*00e4*/ 	.byte	0x02, 0x4a
        /*00e6*/ 	.byte	0x80
	.zero		1


	//----- nvinfo : EIATTR_SYSCALL_OFFSETS
	.align		4
        /*00e8*/ 	.byte	0x04, 0x46
        /*00ea*/ 	.short	(.L_42 - .L_41)


	//   ....[0]....
.L_41:
        /*00ec*/ 	.word	0x00005a20


	//   ....[1]....
        /*00f0*/ 	.word	0x00005ba0


	//   ....[2]....
        /*00f4*/ 	.word	0x00005d20


	//   ....[3]....
        /*00f8*/ 	.word	0x00005ea0


	//   ....[4]....
        /*00fc*/ 	.word	0x00006020


	//   ....[5]....
        /*0100*/ 	.word	0x000061a0


	//   ....[6]....
        /*0104*/ 	.word	0x00006320


	//----- nvinfo : EIATTR_MBARRIER_INSTR_OFFSETS
	.align		4
.L_42:
        /*0108*/ 	.byte	0x04, 0x39
        /*010a*/ 	.short	(.L_44 - .L_43)


	//   ....[0]....
.L_43:
        /*010c*/ 	.word	0x000005c0
        /*0110*/ 	.word	0x000000ff
        /*0114*/ 	.word	0x00000000
        /*0118*/ 	.short	0x0100
        /*011a*/ 	.byte	0x05
	.zero		1


	//   ....[1]....
        /*011c*/ 	.word	0x000005d0
        /*0120*/ 	.word	0x000000ff
        /*0124*/ 	.word	0x00000048
        /*0128*/ 	.short	0x0100
        /*012a*/ 	.byte	0x05
	.zero		1


	//   ....[2]....
        /*012c*/ 	.word	0x000005e0
        /*0130*/ 	.word	0x000000ff
        /*0134*/ 	.word	0x00000008
        /*0138*/ 	.short	0x0100
        /*013a*/ 	.byte	0x05
	.zero		1


	//   ....[3]....
        /*013c*/ 	.word	0x000005f0
        /*0140*/ 	.word	0x000000ff
        /*0144*/ 	.word	0x00000050
        /*0148*/ 	.short	0x0100
        /*014a*/ 	.byte	0x05
	.zero		1


	//   ....[4]....
        /*014c*/ 	.word	0x00000600
        /*0150*/ 	.word	0x000000ff
        /*0154*/ 	.word	0x00000010
        /*0158*/ 	.short	0x0100
        /*015a*/ 	.byte	0x05
	.zero		1


	//   ....[5]....
        /*015c*/ 	.word	0x00000610
        /*0160*/ 	.word	0x000000ff
        /*0164*/ 	.word	0x00000058
        /*0168*/ 	.short	0x0100
        /*016a*/ 	.byte	0x05
	.zero		1


	//   ....[6]....
        /*016c*/ 	.word	0x00000620
        /*0170*/ 	.word	0x000000ff
        /*0174*/ 	.word	0x00000018
        /*0178*/ 	.short	0x0100
        /*017a*/ 	.byte	0x05
	.zero		1


	//   ....[7]....
        /*017c*/ 	.word	0x00000630
        /*0180*/ 	.word	0x000000ff
        /*0184*/ 	.word	0x00000060
        /*0188*/ 	.short	0x0100
        /*018a*/ 	.byte	0x05
	.zero		1


	//   ....[8]....
        /*018c*/ 	.word	0x00000640
        /*0190*/ 	.word	0x000000ff
        /*0194*/ 	.word	0x00000020
        /*0198*/ 	.short	0x0100
        /*019a*/ 	.byte	0x05
	.zero		1


	//   ....[9]....
        /*019c*/ 	.word	0x00000650
        /*01a0*/ 	.word	0x000000ff
        /*01a4*/ 	.word	0x00000068
        /*01a8*/ 	.short	0x0100
        /*01aa*/ 	.byte	0x05
	.zero		1


	//   ....[10]....
        /*01ac*/ 	.word	0x00000660
        /*01b0*/ 	.word	0x000000ff
        /*01b4*/ 	.word	0x00000028
        /*01b8*/ 	.short	0x0100
        /*01ba*/ 	.byte	0x05
	.zero		1


	//   ....[11]....
        /*01bc*/ 	.word	0x00000670
        /*01c0*/ 	.word	0x000000ff
        /*01c4*/ 	.word	0x00000070
        /*01c8*/ 	.short	0x0100
        /*01ca*/ 	.byte	0x05
	.zero		1


	//   ....[12]....
        /*01cc*/ 	.word	0x00000680
        /*01d0*/ 	.word	0x000000ff
        /*01d4*/ 	.word	0x00000030
        /*01d8*/ 	.short	0x0100
        /*01da*/ 	.byte	0x05
	.zero		1


	//   ....[13]....
        /*01dc*/ 	.word	0x00000690
        /*01e0*/ 	.word	0x000000ff
        /*01e4*/ 	.word	0x00000078
        /*01e8*/ 	.short	0x0100
        /*01ea*/ 	.byte	0x05
	.zero		1


	//   ....[14]....
        /*01ec*/ 	.word	0x000006a0
        /*01f0*/ 	.word	0x000000ff
        /*01f4*/ 	.word	0x00000038
        /*01f8*/ 	.short	0x0100
        /*01fa*/ 	.byte	0x05
	.zero		1


	//   ....[15]....
        /*01fc*/ 	.word	0x000006b0
        /*0200*/ 	.word	0x000000ff
        /*0204*/ 	.word	0x00000080
        /*0208*/ 	.short	0x0100
        /*020a*/ 	.byte	0x05
	.zero		1


	//   ....[16]....
        /*020c*/ 	.word	0x000006c0
        /*0210*/ 	.word	0x000000ff
        /*0214*/ 	.word	0x00000040
        /*0218*/ 	.short	0x0100
        /*021a*/ 	.byte	0x05
	.zero		1


	//   ....[17]....
        /*021c*/ 	.word	0x000006d0
        /*0220*/ 	.word	0x000000ff
        /*0224*/ 	.word	0x00000088
        /*0228*/ 	.short	0x0100
        /*022a*/ 	.byte	0x05
	.zero		1


	//   ....[18]....
        /*022c*/ 	.word	0x00000810
        /*0230*/ 	.word	0x000000ff
        /*0234*/ 	.word	0x00000090
        /*0238*/ 	.short	0x0100
        /*023a*/ 	.byte	0x07
	.zero		1


	//   ....[19]....
        /*023c*/ 	.word	0x00000820
        /*0240*/ 	.word	0x000000ff
        /*0244*/ 	.word	0x00000098
        /*0248*/ 	.short	0x0100
        /*024a*/ 	.byte	0x07
	.zero		1


	//   ....[20]....
        /*024c*/ 	.word	0x00000910
        /*0250*/ 	.word	0x000000ff
        /*0254*/ 	.word	0x000000a0
        /*0258*/ 	.short	0x0100
        /*025a*/ 	.byte	0x05
	.zero		1


	//   ....[21]....
        /*025c*/ 	.word	0x00000920
        /*0260*/ 	.word	0x000000ff
        /*0264*/ 	.word	0x000000a8
        /*0268*/ 	.short	0x0100
        /*026a*/ 	.byte	0x05
	.zero		1


	//   ....[22]....
        /*026c*/ 	.word	0x00000a60
        /*0270*/ 	.word	0x000000ff
        /*0274*/ 	.word	0x000000b0
        /*0278*/ 	.short	0x0100
        /*027a*/ 	.byte	0x05
	.zero		1


	//   ....[23]....
        /*027c*/ 	.word	0x00000a70
        /*0280*/ 	.word	0x000000ff
        /*0284*/ 	.word	0x000000c0
        /*0288*/ 	.short	0x0100
        /*028a*/ 	.byte	0x05
	.zero		1


	//   ....[24]....
        /*028c*/ 	.word	0x00000a80
        /*0290*/ 	.word	0x000000ff
        /*0294*/ 	.word	0x000000b8
        /*0298*/ 	.short	0x0100
        /*029a*/ 	.byte	0x05
	.zero		1


	//   ....[25]....
        /*029c*/ 	.word	0x00000a90
        /*02a0*/ 	.word	0x000000ff
        /*02a4*/ 	.word	0x000000c8
        /*02a8*/ 	.short	0x0100
        /*02aa*/ 	.byte	0x05
	.zero		1


	//   ....[26]....
        /*02ac*/ 	.word	0x00000bc0
        /*02b0*/ 	.word	0x000000ff
        /*02b4*/ 	.word	0x000000d0
        /*02b8*/ 	.short	0x0100
        /*02ba*/ 	.byte	0x07
	.zero		1


	//   ....[27]....
        /*02bc*/ 	.word	0x00000bd0
        /*02c0*/ 	.word	0x000000ff
        /*02c4*/ 	.word	0x000000f0
        /*02c8*/ 	.short	0x0100
        /*02ca*/ 	.byte	0x07
	.zero		1


	//   ....[28]....
        /*02cc*/ 	.word	0x00000be0
        /*02d0*/ 	.word	0x000000ff
        /*02d4*/ 	.word	0x000000d8
        /*02d8*/ 	.short	0x0100
        /*02da*/ 	.byte	0x07
	.zero		1


	//   ....[29]....
        /*02dc*/ 	.word	0x00000bf0
        /*02e0*/ 	.word	0x000000ff
        /*02e4*/ 	.word	0x000000f8
        /*02e8*/ 	.short	0x0100
        /*02ea*/ 	.byte	0x07
	.zero		1


	//   ....[30]....
        /*02ec*/ 	.word	0x00000c00
        /*02f0*/ 	.word	0x000000ff
        /*02f4*/ 	.word	0x000000e0
        /*02f8*/ 	.short	0x0100
        /*02fa*/ 	.byte	0x07
	.zero		1


	//   ....[31]....
        /*02fc*/ 	.word	0x00000c10
        /*0300*/ 	.word	0x000000ff
        /*0304*/ 	.word	0x00000100
        /*0308*/ 	.short	0x0100
        /*030a*/ 	.byte	0x07
	.zero		1


	//   ....[32]....
        /*030c*/ 	.word	0x00000c20
        /*0310*/ 	.word	0x000000ff
        /*0314*/ 	.word	0x000000e8
        /*0318*/ 	.short	0x0100
        /*031a*/ 	.byte	0x07
	.zero		1


	//   ....[33]....
        /*031c*/ 	.word	0x00000c30
        /*0320*/ 	.word	0x000000ff
        /*0324*/ 	.word	0x00000108
        /*0328*/ 	.short	0x0100
        /*032a*/ 	.byte	0x07
	.zero		1


	//   ....[34]....
        /*032c*/ 	.word	0x00000d20
        /*0330*/ 	.word	0x000000ff
        /*0334*/ 	.word	0x00000110
        /*0338*/ 	.short	0x0100
        /*033a*/ 	.byte	0x05
	.zero		1


	//   ....[35]....
        /*033c*/ 	.word	0x00000d30
        /*0340*/ 	.word	0x000000ff
        /*0344*/ 	.word	0x00000120
        /*0348*/ 	.short	0x0100
        /*034a*/ 	.byte	0x05
	.zero		1


	//   ....[36]....
        /*034c*/ 	.word	0x00000d40
        /*0350*/ 	.word	0x000000ff
        /*0354*/ 	.word	0x00000118
        /*0358*/ 	.short	0x0100
        /*035a*/ 	.byte	0x05
	.zero		1


	//   ....[37]....
        /*035c*/ 	.word	0x00000d50
        /*0360*/ 	.word	0x000000ff
        /*0364*/ 	.word	0x00000128
        /*0368*/ 	.short	0x0100
        /*036a*/ 	.byte	0x05
	.zero		1


	//   ....[38]....
        /*036c*/ 	.word	0x00001620
        /*0370*/ 	.word	0x00000003
        /*0374*/ 	.word	0x00000120
        /*0378*/ 	.short	0x010a
        /*037a*/ 	.byte	0xff
	.zero		1


	//   ....[39]....
        /*037c*/ 	.word	0x00001650
        /*0380*/ 	.word	0x00000003
        /*0384*/ 	.word	0x00000110
        /*0388*/ 	.short	0x0101
        /*038a*/ 	.byte	0xff
	.zero		1


	//   ....[40]....
        /*038c*/ 	.word	0x00001720
        /*0390*/ 	.word	0x000000ff
        /*0394*/ 	.word	0x00000048
        /*0398*/ 	.short	0x010a
        /*039a*/ 	.byte	0x05
	.zero		1


	//   ....[41]....
        /*039c*/ 	.word	0x000017c0
        /*03a0*/ 	.word	0x000000ff
        /*03a4*/ 	.word	0x00000048
        /*03a8*/ 	.short	0x010a
        /*03aa*/ 	.byte	0x21
	.zero		1


	//   ....[42]....
        /*03ac*/ 	.word	0x00001910
        /*03b0*/ 	.word	0x000000ff
        /*03b4*/ 	.word	0x00000048
        /*03b8*/ 	.short	0x010a
        /*03ba*/ 	.byte	0x08
	.zero		1


	//   ....[43]....
        /*03bc*/ 	.word	0x00001a20
        /*03c0*/ 	.word	0x000000ff
        /*03c4*/ 	.word	0x000000a8
        /*03c8*/ 	.short	0x0101
        /*03ca*/ 	.byte	0x04
	.zero		1


	//   ....[44]....
        /*03cc*/ 	.word	0x00001a40
        /*03d0*/ 	.word	0x000000ff
        /*03d4*/ 	.word	0x00000048
        /*03d8*/ 	.short	0x010a
        /*03da*/ 	.byte	0x05
	.zero		1


	//   ....[45]....
        /*03dc*/ 	.word	0x00001ac0
        /*03e0*/ 	.word	0x000000ff
        /*03e4*/ 	.word	0x00000048
        /*03e8*/ 	.short	0x010a
        /*03ea*/ 	.byte	0x11
	.zero		1


	//   ....[46]....
        /*03ec*/ 	.word	0x00001c10
        /*03f0*/ 	.word	0x000000ff
        /*03f4*/ 	.word	0x00000048
        /*03f8*/ 	.short	0x010a
        /*03fa*/ 	.byte	0x08
	.zero		1


	//   ....[47]....
        /*03fc*/ 	.word	0x00001d50
        /*0400*/ 	.word	0x00000002
        /*0404*/ 	.word	0x000000b0
        /*0408*/ 	.short	0x010a
        /*040a*/ 	.byte	0xff
	.zero		1


	//   ....[48]....
        /*040c*/ 	.word	0x00001e10
        /*0410*/ 	.word	0x00000002
        /*0414*/ 	.word	0x00000000
        /*0418*/ 	.short	0x0101
        /*041a*/ 	.byte	0xff
	.zero		1


	//   ....[49]....
        /*041c*/ 	.word	0x00002370
        /*0420*/ 	.word	0x000000ff
        /*0424*/ 	.word	0x00000000
        /*0428*/ 	.short	0x010a
        /*042a*/ 	.byte	0x05
	.zero		1


	//   ....[50]....
        /*042c*/ 	.word	0x00002400
        /*0430*/ 	.word	0x000000ff
        /*0434*/ 	.word	0x00000000
        /*0438*/ 	.short	0x010a
        /*043a*/ 	.byte	0x05
	.zero		1


	//   ....[51]....
        /*043c*/ 	.word	0x00002490
        /*0440*/ 	.word	0x000000ff
        /*0444*/ 	.word	0x00000000
        /*0448*/ 	.short	0x010a
        /*044a*/ 	.byte	0x05
	.zero		1


	//   ....[52]....
        /*044c*/ 	.word	0x00002520
        /*0450*/ 	.word	0x000000ff
        /*0454*/ 	.word	0x00000000
        /*0458*/ 	.short	0x010a
        /*045a*/ 	.byte	0x05
	.zero		1


	//   ....[53]....
        /*045c*/ 	.word	0x000025b0
        /*0460*/ 	.word	0x000000ff
        /*0464*/ 	.word	0x00000000
        /*0468*/ 	.short	0x010a
        /*046a*/ 	.byte	0x05
	.zero		1


	//   ....[54]....
        /*046c*/ 	.word	0x00002640
        /*0470*/ 	.word	0x000000ff
        /*0474*/ 	.word	0x00000000
        /*0478*/ 	.short	0x010a
        /*047a*/ 	.byte	0x05
	.zero		1


	//   ....[55]....
        /*047c*/ 	.word	0x000026d0
        /*0480*/ 	.word	0x000000ff
        /*0484*/ 	.word	0x00000000
        /*0488*/ 	.short	0x010a
        /*048a*/ 	.byte	0x05
	.zero		1


	//   ....[56]....
        /*048c*/ 	.word	0x00002760
        /*0490*/ 	.word	0x000000ff
        /*0494*/ 	.word	0x00000000
        /*0498*/ 	.short	0x010a
        /*049a*/ 	.byte	0x05
	.zero		1


	//   ....[57]....
        /*049c*/ 	.word	0x00002800
        /*04a0*/ 	.word	0x00000000
        /*04a4*/ 	.word	0x00000000
        /*04a8*/ 	.short	0x010a
        /*04aa*/ 	.byte	0xff
	.zero		1


	//   ....[58]....
        /*04ac*/ 	.word	0x00002920
        /*04b0*/ 	.word	0x00000000
        /*04b4*/ 	.word	0x00000110
        /*04b8*/ 	.short	0x010a
        /*04ba*/ 	.byte	0xff
	.zero		1


	//   ....[59]....
        /*04bc*/ 	.word	0x00002980
        /*04c0*/ 	.word	0x00000004
        /*04c4*/ 	.word	0x00000000
        /*04c8*/ 	.short	0x0101
        /*04ca*/ 	.byte	0xff
	.zero		1


	//   ....[60]....
        /*04cc*/ 	.word	0x000029a0
        /*04d0*/ 	.word	0x000000ff
        /*04d4*/ 	.word	0x000000c0
        /*04d8*/ 	.short	0x010a
        /*04da*/ 	.byte	0x05
	.zero		1


	//   ....[61]....
        /*04dc*/ 	.word	0x00002ac0
        /*04e0*/ 	.word	0x00000000
        /*04e4*/ 	.word	0x000000b0
        /*04e8*/ 	.short	0x010a
        /*04ea*/ 	.byte	0xff
	.zero		1


	//   ....[62]....
        /*04ec*/ 	.word	0x00002bd0
        /*04f0*/ 	.word	0x00000000
        /*04f4*/ 	.word	0x00000000
        /*04f8*/ 	.short	0x0101
        /*04fa*/ 	.byte	0xff
	.zero		1


	//   ....[63]....
        /*04fc*/ 	.word	0x00002c60
        /*0500*/ 	.word	0x000000ff
        /*0504*/ 	.word	0x000000c0
        /*0508*/ 	.short	0x0106
        /*050a*/ 	.byte	0x05
	.zero		1


	//   ....[64]....
        /*050c*/ 	.word	0x00002c80
        /*0510*/ 	.word	0x000000ff
        /*0514*/ 	.word	0x000000c0
        /*0518*/ 	.short	0x010a
        /*051a*/ 	.byte	0x05
	.zero		1


	//   ....[65]....
        /*051c*/ 	.word	0x00002d10
        /*0520*/ 	.word	0x000000ff
        /*0524*/ 	.word	0x000000c0
        /*0528*/ 	.short	0x0106
        /*052a*/ 	.byte	0x04
	.zero		1


	//   ....[66]....
        /*052c*/ 	.word	0x00002d50
        /*0530*/ 	.word	0x00000000
        /*0534*/ 	.word	0x000000c0
        /*0538*/ 	.short	0x010a
        /*053a*/ 	.byte	0xff
	.zero		1


	//   ....[67]....
        /*053c*/ 	.word	0x00003290
        /*0540*/ 	.word	0x00000000
        /*0544*/ 	.word	0x000000b0
        /*0548*/ 	.short	0x010a
        /*054a*/ 	.byte	0xff
	.zero		1


	//   ....[68]....
        /*054c*/ 	.word	0x000033a0
        /*0550*/ 	.word	0x00000003
        /*0554*/ 	.word	0x00000000
        /*0558*/ 	.short	0x0101
        /*055a*/ 	.byte	0xff
	.zero		1


	//   ....[69]....
        /*055c*/ 	.word	0x000033b0
        /*0560*/ 	.word	0x000000ff
        /*0564*/ 	.word	0x00000000
        /*0568*/ 	.short	0x010a
        /*056a*/ 	.byte	0x05
	.zero		1


	//   ....[70]....
        /*056c*/ 	.word	0x00003420
        /*0570*/ 	.word	0x000000ff
        /*0574*/ 	.word	0x000000f0
        /*0578*/ 	.short	0x010a
        /*057a*/ 	.byte	0x0e
	.zero		1


	//   ....[71]....
        /*057c*/ 	.word	0x000034f0
        /*0580*/ 	.word	0x000000ff
        /*0584*/ 	.word	0x00000000
        /*0588*/ 	.short	0x010a
        /*058a*/ 	.byte	0x07
	.zero		1


	//   ....[72]....
        /*058c*/ 	.word	0x00003620
        /*0590*/ 	.word	0x000000ff
        /*0594*/ 	.word	0x00000000
        /*0598*/ 	.short	0x010a
        /*059a*/ 	.byte	0x13
	.zero		1


	//   ....[73]....
        /*059c*/ 	.word	0x000038c0
        /*05a0*/ 	.word	0x000000ff
        /*05a4*/ 	.word	0x00000000
        /*05a8*/ 	.short	0x010a
        /*05aa*/ 	.byte	0x05
	.zero		1


	//   ....[74]....
        /*05ac*/ 	.word	0x00003950
        /*05b0*/ 	.word	0x000000ff
        /*05b4*/ 	.word	0x00000000
        /*05b8*/ 	.short	0x010a
        /*05ba*/ 	.byte	0x05
	.zero		1


	//   ....[75]....
        /*05bc*/ 	.word	0x000039e0
        /*05c0*/ 	.word	0x000000ff
        /*05c4*/ 	.word	0x00000000
        /*05c8*/ 	.short	0x010a
        /*05ca*/ 	.byte	0x05
	.zero		1


	//   ....[76]....
        /*05cc*/ 	.word	0x00003a70
        /*05d0*/ 	.word	0x000000ff
        /*05d4*/ 	.word	0x00000000
        /*05d8*/ 	.short	0x010a
        /*05da*/ 	.byte	0x06
	.zero		1


	//   ....[77]....
        /*05dc*/ 	.word	0x00003ec0
        /*05e0*/ 	.word	0x00000000
        /*05e4*/ 	.word	0x000000b0
        /*05e8*/ 	.short	0x010a
        /*05ea*/ 	.byte	0xff
	.zero		1


	//   ....[78]....
        /*05ec*/ 	.word	0x00003fb0
        /*05f0*/ 	.word	0x00000000
        /*05f4*/ 	.word	0x00000000
        /*05f8*/ 	.short	0x0101
        /*05fa*/ 	.byte	0xff
	.zero		1


	//   ....[79]....
        /*05fc*/ 	.word	0x000042d0
        /*0600*/ 	.word	0x000000ff
        /*0604*/ 	.word	0x000000a8
        /*0608*/ 	.short	0x010a
        /*060a*/ 	.byte	0x07
	.zero		1


	//   ....[80]....
        /*060c*/ 	.word	0x00004450
        /*0610*/ 	.word	0x000000ff
        /*0614*/ 	.word	0x00000098
        /*0618*/ 	.short	0x010a
        /*061a*/ 	.byte	0x07
	.zero		1


	//   ....[81]....
        /*061c*/ 	.word	0x000049c0
        /*0620*/ 	.word	0x000000ff
        /*0624*/ 	.word	0x00000090
        /*0628*/ 	.short	0x010b
        /*062a*/ 	.byte	0x07
	.zero		1


	//   ....[82]....
        /*062c*/ 	.word	0x000049f0
        /*0630*/ 	.word	0x000000ff
        /*0634*/ 	.word	0x00000000
        /*0638*/ 	.short	0x0101
        /*063a*/ 	.byte	0x25
	.zero		1


	//   ....[83]....
        /*063c*/ 	.word	0x00004a40
        /*0640*/ 	.word	0x00000000
        /*0644*/ 	.word	0x00000098
        /*0648*/ 	.short	0x010a
        /*064a*/ 	.byte	0xff
	.zero		1


	//   ....[84]....
        /*064c*/ 	.word	0x00004ce0
        /*0650*/ 	.word	0x00000000
        /*0654*/ 	.word	0x000000b0
        /*0658*/ 	.short	0x010a
        /*065a*/ 	.byte	0xff
	.zero		1


	//   ....[85]....
        /*065c*/ 	.word	0x00004dd0
        /*0660*/ 	.word	0x00000000
        /*0664*/ 	.word	0x00000000
        /*0668*/ 	.short	0x0101
        /*066a*/ 	.byte	0xff
	.zero		1


	//   ....[86]....
        /*066c*/ 	.word	0x000054c0
        /*0670*/ 	.word	0x000000ff
        /*0674*/ 	.word	0x00000090
        /*0678*/ 	.short	0x010a
        /*067a*/ 	.byte	0x2c
	.zero		1


	//   ....[87]....
        /*067c*/ 	.word	0x00005530
        /*0680*/ 	.word	0x000000ff
        /*0684*/ 	.word	0x000000d0
        /*0688*/ 	.short	0x010a
        /*068a*/ 	.byte	0x32
	.zero		1


	//   ....[88]....
        /*068c*/ 	.word	0x000055f0
        /*0690*/ 	.word	0x000000ff
        /*0694*/ 	.word	0x00000090
        /*0698*/ 	.short	0x010a
        /*069a*/ 	.byte	0x2c
	.zero		1


	//   ....[89]....
        /*069c*/ 	.word	0x00005830
        /*06a0*/ 	.word	0x000000ff
        /*06a4*/ 	.word	0x00000000
        /*06a8*/ 	.short	0x0101
        /*06aa*/ 	.byte	0x04
	.zero		1


	//   ....[90]....
        /*06ac*/ 	.word	0x00005850
        /*06b0*/ 	.word	0x000000ff
        /*06b4*/ 	.word	0x000000d0
        /*06b8*/ 	.short	0x010a
        /*06ba*/ 	.byte	0x32
	.zero		1


	//   ....[91]....
        /*06bc*/ 	.word	0x00006450
        /*06c0*/ 	.word	0x000000ff
        /*06c4*/ 	.word	0x00000000
        /*06c8*/ 	.short	0x0101
        /*06ca*/ 	.byte	0x05
	.zero		1


	//   ....[92]....
        /*06cc*/ 	.word	0x00007670
        /*06d0*/ 	.word	0x00000003
        /*06d4*/ 	.word	0x00000120
        /*06d8*/ 	.short	0x010a
        /*06da*/ 	.byte	0xff
	.zero		1


	//   ....[93]....
        /*06dc*/ 	.word	0x000076d0
        /*06e0*/ 	.word	0x00000002
        /*06e4*/ 	.word	0x00000048
        /*06e8*/ 	.short	0x010a
        /*06ea*/ 	.byte	0xff
	.zero		1


	//   ....[94]....
        /*06ec*/ 	.word	0x00007730
        /*06f0*/ 	.word	0x00000002
        /*06f4*/ 	.word	0x00000048
        /*06f8*/ 	.short	0x010a
        /*06fa*/ 	.byte	0xff
	.zero		1


	//   ....[95]....
        /*06fc*/ 	.word	0x00007780
        /*0700*/ 	.word	0x00000002
        /*0704*/ 	.word	0x000000b0
        /*0708*/ 	.short	0x010a
        /*070a*/ 	.byte	0xff
	.zero		1


	//   ....[96]....
        /*070c*/ 	.word	0x000077e0
        /*0710*/ 	.word	0x00000000
        /*0714*/ 	.word	0x00000000
        /*0718*/ 	.short	0x010a
        /*071a*/ 	.byte	0xff
	.zero		1


	//   ....[97]....
        /*071c*/ 	.word	0x00007840
        /*0720*/ 	.word	0x00000000
        /*0724*/ 	.word	0x00000000
        /*0728*/ 	.short	0x010a
        /*072a*/ 	.byte	0xff
	.zero		1


	//   ....[98]....
        /*072c*/ 	.word	0x000078a0
        /*0730*/ 	.word	0x00000000
        /*0734*/ 	.word	0x00000000
        /*0738*/ 	.short	0x010a
        /*073a*/ 	.byte	0xff
	.zero		1


	//   ....[99]....
        /*073c*/ 	.word	0x00007900
        /*0740*/ 	.word	0x00000000
        /*0744*/ 	.word	0x00000000
        /*0748*/ 	.short	0x010a
        /*074a*/ 	.byte	0xff
	.zero		1


	//   ....[100]....
        /*074c*/ 	.word	0x00007960
        /*0750*/ 	.word	0x00000000
        /*0754*/ 	.word	0x00000000
        /*0758*/ 	.short	0x010a
        /*075a*/ 	.byte	0xff
	.zero		1


	//   ....[101]....
        /*075c*/ 	.word	0x000079c0
        /*0760*/ 	.word	0x00000000
        /*0764*/ 	.word	0x00000000
        /*0768*/ 	.short	0x010a
        /*076a*/ 	.byte	0xff
	.zero		1


	//   ....[102]....
        /*076c*/ 	.word	0x00007a20
        /*0770*/ 	.word	0x00000000
        /*0774*/ 	.word	0x00000000
        /*0778*/ 	.short	0x010a
        /*077a*/ 	.byte	0xff
	.zero		1


	//   ....[103]....
        /*077c*/ 	.word	0x00007a80
        /*0780*/ 	.word	0x00000000
        /*0784*/ 	.word	0x00000000
        /*0788*/ 	.short	0x010a
        /*078a*/ 	.byte	0xff
	.zero		1


	//   ....[104]....
        /*078c*/ 	.word	0x00007ad0
        /*0790*/ 	.word	0x00000000
        /*0794*/ 	.word	0x00000110
        /*0798*/ 	.short	0x010a
        /*079a*/ 	.byte	0xff
	.zero		1


	//   ....[105]....
        /*079c*/ 	.word	0x00007b30
        /*07a0*/ 	.word	0x00000000
        /*07a4*/ 	.word	0x000000c0
        /*07a8*/ 	.short	0x010a
        /*07aa*/ 	.byte	0xff
	.zero		1


	//   ....[106]....
        /*07ac*/ 	.word	0x00007b80
        /*07b0*/ 	.word	0x00000000
        /*07b4*/ 	.word	0x000000b0
        /*07b8*/ 	.short	0x010a
        /*07ba*/ 	.byte	0xff
	.zero		1


	//   ....[107]....
        /*07bc*/ 	.word	0x00007be0
        /*07c0*/ 	.word	0x00000000
        /*07c4*/ 	.word	0x000000c0
        /*07c8*/ 	.short	0x010a
        /*07ca*/ 	.byte	0xff
	.zero		1


	//   ....[108]....
        /*07cc*/ 	.word	0x00007c30
        /*07d0*/ 	.word	0x00000000
        /*07d4*/ 	.word	0x000000b0
        /*07d8*/ 	.short	0x010a
        /*07da*/ 	.byte	0xff
	.zero		1


	//   ....[109]....
        /*07dc*/ 	.word	0x00007c90
        /*07e0*/ 	.word	0x00000003
        /*07e4*/ 	.word	0x000000f0
        /*07e8*/ 	.short	0x010a
        /*07ea*/ 	.byte	0xff
	.zero		1


	//   ....[110]....
        /*07ec*/ 	.word	0x00007cf0
        /*07f0*/ 	.word	0x00000000
        /*07f4*/ 	.word	0x00000000
        /*07f8*/ 	.short	0x010a
        /*07fa*/ 	.byte	0xff
	.zero		1


	//   ....[111]....
        /*07fc*/ 	.word	0x00007d50
        /*0800*/ 	.word	0x00000000
        /*0804*/ 	.word	0x00000000
        /*0808*/ 	.short	0x010a
        /*080a*/ 	.byte	0xff
	.zero		1


	//   ....[112]....
        /*080c*/ 	.word	0x00007db0
        /*0810*/ 	.word	0x00000000
        /*0814*/ 	.word	0x00000000
        /*0818*/ 	.short	0x010a
        /*081a*/ 	.byte	0xff
	.zero		1


	//   ....[113]....
        /*081c*/ 	.word	0x00007e10
        /*0820*/ 	.word	0x00000000
        /*0824*/ 	.word	0x00000000
        /*0828*/ 	.short	0x010a
        /*082a*/ 	.byte	0xff
	.zero		1


	//   ....[114]....
        /*082c*/ 	.word	0x00007e70
        /*0830*/ 	.word	0x00000000
        /*0834*/ 	.word	0x00000000
        /*0838*/ 	.short	0x010a
        /*083a*/ 	.byte	0xff
	.zero		1


	//   ....[115]....
        /*083c*/ 	.word	0x00007ec0
        /*0840*/ 	.word	0x00000000
        /*0844*/ 	.word	0x000000b0
        /*0848*/ 	.short	0x010a
        /*084a*/ 	.byte	0xff
	.zero		1


	//   ....[116]....
        /*084c*/ 	.word	0x00007f20
        /*0850*/ 	.word	0x00000000
        /*0854*/ 	.word	0x000000a8
        /*0858*/ 	.short	0x010a
        /*085a*/ 	.byte	0xff
	.zero		1


	//   ....[117]....
        /*085c*/ 	.word	0x00007f80
        /*0860*/ 	.word	0x00000000
        /*0864*/ 	.word	0x00000098
        /*0868*/ 	.short	0x010a
        /*086a*/ 	.byte	0xff
	.zero		1


	//   ....[118]....
        /*086c*/ 	.word	0x00007fd0
        /*0870*/ 	.word	0x00000000
        /*0874*/ 	.word	0x000000b0
        /*0878*/ 	.short	0x010a
        /*087a*/ 	.byte	0xff
	.zero		1


	//   ....[119]....
        /*087c*/ 	.word	0x00008030
        /*0880*/ 	.word	0x00000000
        /*0884*/ 	.word	0x00000090
        /*0888*/ 	.short	0x010a
        /*088a*/ 	.byte	0xff
	.zero		1


	//   ....[120]....
        /*088c*/ 	.word	0x00008090
        /*0890*/ 	.word	0x00000003
        /*0894*/ 	.word	0x000000d0
        /*0898*/ 	.short	0x010a
        /*089a*/ 	.byte	0xff
	.zero		1


	//----- nvinfo : EIATTR_NUM_MBARRIERS
	.align		4
.L_44:
        /*089c*/ 	.byte	0x03, 0x38
        /*089e*/ 	.short	0x0026


	//----- nvinfo : EIATTR_EXIT_INSTR_OFFSETS
	.align		4
        /*08a0*/ 	.byte	0x04, 0x1c
        /*08a2*/ 	.short	(.L_46 - .L_45)


	//   ....[0]....
.L_45:
        /*08a4*/ 	.word	0x00002830


	//   ....[1]....
        /*08a8*/ 	.word	0x00002d20


	//   ....[2]....
        /*08ac*/ 	.word	0x00002d80


	//   ....[3]....
        /*08b0*/ 	.word	0x00003cd0


	//   ....[4]....
        /*08b4*/ 	.word	0x00004a70


	//   ....[5]....
        /*08b8*/ 	.word	0x00004ab0


	//   ....[6]....
        /*08bc*/ 	.word	0x00007660


	//----- nvinfo : EIATTR_MAX_THREADS
	.align		4
.L_46:
        /*08c0*/ 	.byte	0x04, 0x05
        /*08c2*/ 	.short	(.L_48 - .L_47)
.L_47:
        /*08c4*/ 	.word	0x00000100
        /*08c8*/ 	.word	0x00000001
        /*08cc*/ 	.word	0x00000001


	//----- nvinfo : EIATTR_CRS_STACK_SIZE
	.align		4
.L_48:
        /*08d0*/ 	.byte	0x04, 0x1e
        /*08d2*/ 	.short	(.L_50 - .L_49)
.L_49:
        /*08d4*/ 	.word	0x00000000


	//----- nvinfo : EIATTR_CBANK_PARAM_SIZE
	.align		4
.L_50:
        /*08d8*/ 	.byte	0x03, 0x19
        /*08da*/ 	.short	0x0800


	//----- nvinfo : EIATTR_PARAM_CBANK
	.align		4
        /*08dc*/ 	.byte	0x04, 0x0a
        /*08de*/ 	.short	(.L_52 - .L_51)
	.align		4
.L_51:
        /*08e0*/ 	.word	index@(.nv.constant0._ZN7cutlass13device_kernelINS_4gemm6kernel13GemmUniversalIN4cute5tupleIJiiiiEEENS1_10collective13CollectiveMmaINS1_35MainloopSm100TmaUmmaWarpSpecializedILi9ELi2ELi4ENS5_IJNS4_1CILi1EEESB_SB_EEEEENS5_IJNSA_ILi64EEENSA_ILi112EEENSA_ILi128EEEEEENS_12float_e4m3_tENS5_IJlSB_lEEESI_SJ_NS4_8TiledMMAINS4_8MMA_AtomIJNS4_10MMA_TraitsINS4_19SM100_MMA_F8F6F4_SSEJSI_SI_fSE_SF_NS4_17integral_constantINS4_4UMMA5MajorELSQ_0EEESR_NSO_INSP_7ScaleInELSS_0EEEST_EEEEEENS4_6LayoutISC_NS5_IJNSA_ILi0EEESX_SX_EEEEENS5_IJNS4_10UnderscoreES10_S10_EEEEENS4_13SM90_TMA_LOADENS4_14ComposedLayoutINS4_7SwizzleILi3ELi4ELi3EEENS4_18smem_ptr_flag_bitsILi8EEENSW_INS5_IJNSA_ILi8EEESG_EEENS5_IJSG_SB_EEEEEEEvNS4_8identityES13_S1D_vS1E_EENS_8epilogue10collective18CollectiveEpilogueINS1G_23Sm100TmaWarpSpecializedILi1ELi1ELi56ELb0ELb0EEEJSH_NS5_IJNSW_ISE_SB_EENSW_ISF_SB_EEEEESI_SJ_SI_SJ_NS1G_6fusion15FusionCallbacksIS1K_NS1O_17LinearCombinationISI_fSI_fLNS_15FloatRoundStyleE2EEESH_S1N_JEEENS4_5SM1004TMEM4LOAD25SM100_TMEM_LOAD_16dp32b8xES13_NS14_INS15_ILi0ELi4ELi3EEES18_NSW_INS5_IJS19_NSA_ILi16EEEEEENS5_IJS1Z_SB_EEEEEEENS4_39AutoVectorizingCopyWithAssumedAlignmentILi128EEENS4_14SM90_TMA_STOREES23_S25_S25_EEEvvEEEEvNT_6ParamsE)
        /*08e4*/ 	.short	0x0380
        /*08e6*/ 	.short	0x0800


	//----- nvinfo : EIATTR_SW_WAR
	.align		4
.L_52:
        /*08e8*/ 	.byte	0x04, 0x36
        /*08ea*/ 	.short	(.L_54 - .L_53)
.L_53:
        /*08ec*/ 	.word	0x00000008
.L_54:


//--------------------- .nv.callgraph             --------------------------
	.section	.nv.callgraph,"",@"SHT_CUDA_CALLGRAPH"
	.align	4
	.sectionentsize	8
	.align		4
        /*0000*/ 	.word	0x00000000
	.align		4
        /*0004*/ 	.word	0xffffffff
	.align		4
        /*0008*/ 	.word	index@(_ZN7cutlass13device_kernelINS_4gemm6kernel13GemmUniversalIN4cute5tupleIJiiiiEEENS1_10collective13CollectiveMmaINS1_35MainloopSm100TmaUmmaWarpSpecializedILi9ELi2ELi4ENS5_IJNS4_1CILi1EEESB_SB_EEEEENS5_IJNSA_ILi64EEENSA_ILi112EEENSA_ILi128EEEEEENS_12float_e4m3_tENS5_IJlSB_lEEESI_SJ_NS4_8TiledMMAINS4_8MMA_AtomIJNS4_10MMA_TraitsINS4_19SM100_MMA_F8F6F4_SSEJSI_SI_fSE_SF_NS4_17integral_constantINS4_4UMMA5MajorELSQ_0EEESR_NSO_INSP_7ScaleInELSS_0EEEST_EEEEEENS4_6LayoutISC_NS5_IJNSA_ILi0EEESX_SX_EEEEENS5_IJNS4_10UnderscoreES10_S10_EEEEENS4_13SM90_TMA_LOADENS4_14ComposedLayoutINS4_7SwizzleILi3ELi4ELi3EEENS4_18smem_ptr_flag_bitsILi8EEENSW_INS5_IJNSA_ILi8EEESG_EEENS5_IJSG_SB_EEEEEEEvNS4_8identityES13_S1D_vS1E_EENS_8epilogue10collective18CollectiveEpilogueINS1G_23Sm100TmaWarpSpecializedILi1ELi1ELi56ELb0ELb0EEEJSH_NS5_IJNSW_ISE_SB_EENSW_ISF_SB_EEEEESI_SJ_SI_SJ_NS1G_6fusion15FusionCallbacksIS1K_NS1O_17LinearCombinationISI_fSI_fLNS_15FloatRoundStyleE2EEESH_S1N_JEEENS4_5SM1004TMEM4LOAD25SM100_TMEM_LOAD_16dp32b8xES13_NS14_INS15_ILi0ELi4ELi3EEES18_NSW_INS5_IJS19_NSA_ILi16EEEEEENS5_IJS1Z_SB_EEEEEEENS4_39AutoVectorizingCopyWithAssumedAlignmentILi128EEENS4_14SM90_TMA_STOREES23_S25_S25_EEEvvEEEEvNT_6ParamsE)
	.align		4
        /*000c*/ 	.word	index@(__assertfail)
	.align		4
        /*0010*/ 	.word	0x00000000
	.align		4
        /*0014*/ 	.word	0xfffffffe
	.align		4
        /*0018*/ 	.word	0x00000000
	.align		4
        /*001c*/ 	.word	0xfffffffd
	.align		4
        /*0020*/ 	.word	0x00000000
	.align		4
        /*0024*/ 	.word	0xfffffffc


//--------------------- .nv.constant4             --------------------------
	.section	.nv.constant4,"a",@progbits
	.align	8
	.align		8
.nv.constant4:
        /*0000*/ 	.dword	__assertfail
	.align		8
        /*0008*/ 	.dword	__unnamed_1
	.align		8
        /*0010*/ 	.dword	_ZN40_INTERNAL_1ab3636e_4_k_cu_7ab61559_334444cuda3std3__45__cpo5beginE
	.align		8
        /*0018*/ 	.dword	_ZN40_INTERNAL_1ab3636e_4_k_cu_7ab61559_334444cuda3std3__45__cpo3endE
	.align		8
        /*0020*/ 	.dword	_ZN40_INTERNAL_1ab3636e_4_k_cu_7ab61559_334444cuda3std3__45__cpo6cbeginE
	.align		8
        /*0028*/ 	.dword	_ZN40_INTERNAL_1ab3636e_4_k_cu_7ab61559_334444cuda3std3__45__cpo4cendE
	.align		8
        /*0030*/ 	.dword	_ZN40_INTERNAL_1ab3636e_4_k_cu_7ab61559_334444cuda3std3__442_GLOBAL__N__1ab3636e_4_k_cu_7ab61559_334446ignoreE
	.align		8
        /*0038*/ 	.dword	_ZN40_INTERNAL_1ab3636e_4_k_cu_7ab61559_334444cuda3std3__419piecewise_constructE
	.align		8
        /*0040*/ 	.dword	_ZN40_INTERNAL_1ab3636e_4_k_cu_7ab61559_334444cuda3std3__48in_placeE
	.align		8
        /*0048*/ 	.dword	_ZN40_INTERNAL_1ab3636e_4_k_cu_7ab61559_334444cuda3std6ranges3__45__cpo4swapE
	.align		8
        /*0050*/ 	.dword	_ZN40_INTERNAL_1ab3636e_4_k_cu_7ab61559_334444cuda3std6ranges3__45__cpo9iter_moveE
	.align		8
        /*0058*/ 	.dword	_ZN40_INTERNAL_1ab3636e_4_k_cu_7ab61559_334444cute7productE
	.align		8
        /*0060*/ 	.dword	_ZN40_INTERNAL_1ab3636e_4_k_cu_7ab61559_334444cute1_E
	.align		8
        /*0068*/ 	.dword	$str$25
	.align		8
        /*0070*/ 	.dword	$str$26


//--------------------- .text._ZN7cutlass13device_kernelINS_4gemm6kernel13GemmUniversalIN4cute5tupleIJiiiiEEENS1_10collective13CollectiveMmaINS1_35MainloopSm100TmaUmmaWarpSpecializedILi9ELi2ELi4ENS5_IJNS4_1CILi1EEESB_SB_EEEEENS5_IJNSA_ILi64EEENSA_ILi112EEENSA_ILi128EEEEEENS_12float_e4m3_tENS5_IJlSB_lEEESI_SJ_NS4_8TiledMMAINS4_8MMA_AtomIJNS4_10MMA_TraitsINS4_19SM100_MMA_F8F6F4_SSEJSI_SI_fSE_SF_NS4_17integral_constantINS4_4UMMA5MajorELSQ_0EEESR_NSO_INSP_7ScaleInELSS_0EEEST_EEEEEENS4_6LayoutISC_NS5_IJNSA_ILi0EEESX_SX_EEEEENS5_IJNS4_10UnderscoreES10_S10_EEEEENS4_13SM90_TMA_LOADENS4_14ComposedLayoutINS4_7SwizzleILi3ELi4ELi3EEENS4_18smem_ptr_flag_bitsILi8EEENSW_INS5_IJNSA_ILi8EEESG_EEENS5_IJSG_SB_EEEEEEEvNS4_8identityES13_S1D_vS1E_EENS_8epilogue10collective18CollectiveEpilogueINS1G_23Sm100TmaWarpSpecializedILi1ELi1ELi56ELb0ELb0EEEJSH_NS5_IJNSW_ISE_SB_EENSW_ISF_SB_EEEEESI_SJ_SI_SJ_NS1G_6fusion15FusionCallbacksIS1K_NS1O_17LinearCombinationISI_fSI_fLNS_15FloatRoundStyleE2EEESH_S1N_JEEENS4_5SM1004TMEM4LOAD25SM100_TMEM_LOAD_16dp32b8xES13_NS14_INS15_ILi0ELi4ELi3EEES18_NSW_INS5_IJS19_NSA_ILi16EEEEEENS5_IJS1Z_SB_EEEEEEENS4_39AutoVectorizingCopyWithAssumedAlignmentILi128EEENS4_14SM90_TMA_STOREES23_S25_S25_EEEvvEEEEvNT_6ParamsE --------------------------
	.section	.text._ZN7cutlass13device_kernelINS_4gemm6kernel13GemmUniversalIN4cute5tupleIJiiiiEEENS1_10collective13CollectiveMmaINS1_35MainloopSm100TmaUmmaWarpSpecializedILi9ELi2ELi4ENS5_IJNS4_1CILi1EEESB_SB_EEEEENS5_IJNSA_ILi64EEENSA_ILi112EEENSA_ILi128EEEEEENS_12float_e4m3_tENS5_IJlSB_lEEESI_SJ_NS4_8TiledMMAINS4_8MMA_AtomIJNS4_10MMA_TraitsINS4_19SM100_MMA_F8F6F4_SSEJSI_SI_fSE_SF_NS4_17integral_constantINS4_4UMMA5MajorELSQ_0EEESR_NSO_INSP_7ScaleInELSS_0EEEST_EEEEEENS4_6LayoutISC_NS5_IJNSA_ILi0EEESX_SX_EEEEENS5_IJNS4_10UnderscoreES10_S10_EEEEENS4_13SM90_TMA_LOADENS4_14ComposedLayoutINS4_7SwizzleILi3ELi4ELi3EEENS4_18smem_ptr_flag_bitsILi8EEENSW_INS5_IJNSA_ILi8EEESG_EEENS5_IJSG_SB_EEEEEEEvNS4_8identityES13_S1D_vS1E_EENS_8epilogue10collective18CollectiveEpilogueINS1G_23Sm100TmaWarpSpecializedILi1ELi1ELi56ELb0ELb0EEEJSH_NS5_IJNSW_ISE_SB_EENSW_ISF_SB_EEEEESI_SJ_SI_SJ_NS1G_6fusion15FusionCallbacksIS1K_NS1O_17LinearCombinationISI_fSI_fLNS_15FloatRoundStyleE2EEESH_S1N_JEEENS4_5SM1004TMEM4LOAD25SM100_TMEM_LOAD_16dp32b8xES13_NS14_INS15_ILi0ELi4ELi3EEES18_NSW_INS5_IJS19_NSA_ILi16EEEEEENS5_IJS1Z_SB_EEEEEEENS4_39AutoVectorizingCopyWithAssumedAlignmentILi128EEENS4_14SM90_TMA_STOREES23_S25_S25_EEEvvEEEEvNT_6ParamsE,"ax",@progbits
	.align	128
.text._ZN7cutlass13device_kernelINS_4gemm6kernel13GemmUniversalIN4cute5tupleIJiiiiEEENS1_10collective13CollectiveMmaINS1_35MainloopSm100TmaUmmaWarpSpecializedILi9ELi2ELi4ENS5_IJNS4_1CILi1EEESB_SB_EEEEENS5_IJNSA_ILi64EEENSA_ILi112EEENSA_ILi128EEEEEENS_12float_e4m3_tENS5_IJlSB_lEEESI_SJ_NS4_8TiledMMAINS4_8MMA_AtomIJNS4_10MMA_TraitsINS4_19SM100_MMA_F8F6F4_SSEJSI_SI_fSE_SF_NS4_17integral_constantINS4_4UMMA5MajorELSQ_0EEESR_NSO_INSP_7ScaleInELSS_0EEEST_EEEEEENS4_6LayoutISC_NS5_IJNSA_ILi0EEESX_SX_EEEEENS5_IJNS4_10UnderscoreES10_S10_EEEEENS4_13SM90_TMA_LOADENS4_14ComposedLayoutINS4_7SwizzleILi3ELi4ELi3EEENS4_18smem_ptr_flag_bitsILi8EEENSW_INS5_IJNSA_ILi8EEESG_EEENS5_IJSG_SB_EEEEEEEvNS4_8identityES13_S1D_vS1E_EENS_8epilogue10collective18CollectiveEpilogueINS1G_23Sm100TmaWarpSpecializedILi1ELi1ELi56ELb0ELb0EEEJSH_NS5_IJNSW_ISE_SB_EENSW_ISF_SB_EEEEESI_SJ_SI_SJ_NS1G_6fusion15FusionCallbacksIS1K_NS1O_17LinearCombinationISI_fSI_fLNS_15FloatRoundStyleE2EEESH_S1N_JEEENS4_5SM1004TMEM4LOAD25SM100_TMEM_LOAD_16dp32b8xES13_NS14_INS15_ILi0ELi4ELi3EEES18_NSW_INS5_IJS19_NSA_ILi16EEEEEENS5_IJS1Z_SB_EEEEEEENS4_39AutoVectorizingCopyWithAssumedAlignmentILi128EEENS4_14SM90_TMA_STOREES23_S25_S25_EEEvvEEEEvNT_6ParamsE:
        .type           _ZN7cutlass13device_kernelINS_4gemm6kernel13GemmUniversalIN4cute5tupleIJiiiiEEENS1_10collective13CollectiveMmaINS1_35MainloopSm100TmaUmmaWarpSpecializedILi9ELi2ELi4ENS5_IJNS4_1CILi1EEESB_SB_EEEEENS5_IJNSA_ILi64EEENSA_ILi112EEENSA_ILi128EEEEEENS_12float_e4m3_tENS5_IJlSB_lEEESI_SJ_NS4_8TiledMMAINS4_8MMA_AtomIJNS4_10MMA_TraitsINS4_19SM100_MMA_F8F6F4_SSEJSI_SI_fSE_SF_NS4_17integral_constantINS4_4UMMA5MajorELSQ_0EEESR_NSO_INSP_7ScaleInELSS_0EEEST_EEEEEENS4_6LayoutISC_NS5_IJNSA_ILi0EEESX_SX_EEEEENS5_IJNS4_10UnderscoreES10_S10_EEEEENS4_13SM90_TMA_LOADENS4_14ComposedLayoutINS4_7SwizzleILi3ELi4ELi3EEENS4_18smem_ptr_flag_bitsILi8EEENSW_INS5_IJNSA_ILi8EEESG_EEENS5_IJSG_SB_EEEEEEEvNS4_8identityES13_S1D_vS1E_EENS_8epilogue10collective18CollectiveEpilogueINS1G_23Sm100TmaWarpSpecializedILi1ELi1ELi56ELb0ELb0EEEJSH_NS5_IJNSW_ISE_SB_EENSW_ISF_SB_EEEEESI_SJ_SI_SJ_NS1G_6fusion15FusionCallbacksIS1K_NS1O_17LinearCombinationISI_fSI_fLNS_15FloatRoundStyleE2EEESH_S1N_JEEENS4_5SM1004TMEM4LOAD25SM100_TMEM_LOAD_16dp32b8xES13_NS14_INS15_ILi0ELi4ELi3EEES18_NSW_INS5_IJS19_NSA_ILi16EEEEEENS5_IJS1Z_SB_EEEEEEENS4_39AutoVectorizingCopyWithAssumedAlignmentILi128EEENS4_14SM90_TMA_STOREES23_S25_S25_EEEvvEEEEvNT_6ParamsE,@function
        .size           _ZN7cutlass13device_kernelINS_4gemm6kernel13GemmUniversalIN4cute5tupleIJiiiiEEENS1_10collective13CollectiveMmaINS1_35MainloopSm100TmaUmmaWarpSpecializedILi9ELi2ELi4ENS5_IJNS4_1CILi1EEESB_SB_EEEEENS5_IJNSA_ILi64EEENSA_ILi112EEENSA_ILi128EEEEEENS_12float_e4m3_tENS5_IJlSB_lEEESI_SJ_NS4_8TiledMMAINS4_8MMA_AtomIJNS4_10MMA_TraitsINS4_19SM100_MMA_F8F6F4_SSEJSI_SI_fSE_SF_NS4_17integral_constantINS4_4UMMA5MajorELSQ_0EEESR_NSO_INSP_7ScaleInELSS_0EEEST_EEEEEENS4_6LayoutISC_NS5_IJNSA_ILi0EEESX_SX_EEEEENS5_IJNS4_10UnderscoreES10_S10_EEEEENS4_13SM90_TMA_LOADENS4_14ComposedLayoutINS4_7SwizzleILi3ELi4ELi3EEENS4_18smem_ptr_flag_bitsILi8EEENSW_INS5_IJNSA_ILi8EEESG_EEENS5_IJSG_SB_EEEEEEEvNS4_8identityES13_S1D_vS1E_EENS_8epilogue10collective18CollectiveEpilogueINS1G_23Sm100TmaWarpSpecializedILi1ELi1ELi56ELb0ELb0EEEJSH_NS5_IJNSW_ISE_SB_EENSW_ISF_SB_EEEEESI_SJ_SI_SJ_NS1G_6fusion15FusionCallbacksIS1K_NS1O_17LinearCombinationISI_fSI_fLNS_15FloatRoundStyleE2EEESH_S1N_JEEENS4_5SM1004TMEM4LOAD25SM100_TMEM_LOAD_16dp32b8xES13_NS14_INS15_ILi0ELi4ELi3EEES18_NSW_INS5_IJS19_NSA_ILi16EEEEEENS5_IJS1Z_SB_EEEEEEENS4_39AutoVectorizingCopyWithAssumedAlignmentILi128EEENS4_14SM90_TMA_STOREES23_S25_S25_EEEvvEEEEvNT_6ParamsE,(.L_x_147 - _ZN7cutlass13device_kernelINS_4gemm6kernel13GemmUniversalIN4cute5tupleIJiiiiEEENS1_10collective13CollectiveMmaINS1_35MainloopSm100TmaUmmaWarpSpecializedILi9ELi2ELi4ENS5_IJNS4_1CILi1EEESB_SB_EEEEENS5_IJNSA_ILi64EEENSA_ILi112EEENSA_ILi128EEEEEENS_12float_e4m3_tENS5_IJlSB_lEEESI_SJ_NS4_8TiledMMAINS4_8MMA_AtomIJNS4_10MMA_TraitsINS4_19SM100_MMA_F8F6F4_SSEJSI_SI_fSE_SF_NS4_17integral_constantINS4_4UMMA5MajorELSQ_0EEESR_NSO_INSP_7ScaleInELSS_0EEEST_EEEEEENS4_6LayoutISC_NS5_IJNSA_ILi0EEESX_SX_EEEEENS5_IJNS4_10UnderscoreES10_S10_EEEEENS4_13SM90_TMA_LOADENS4_14ComposedLayoutINS4_7SwizzleILi3ELi4ELi3EEENS4_18smem_ptr_flag_bitsILi8EEENSW_INS5_IJNSA_ILi8EEESG_EEENS5_IJSG_SB_EEEEEEEvNS4_8identityES13_S1D_vS1E_EENS_8epilogue10collective18CollectiveEpilogueINS1G_23Sm100TmaWarpSpecializedILi1ELi1ELi56ELb0ELb0EEEJSH_NS5_IJNSW_ISE_SB_EENSW_ISF_SB_EEEEESI_SJ_SI_SJ_NS1G_6fusion15FusionCallbacksIS1K_NS1O_17LinearCombinationISI_fSI_fLNS_15FloatRoundStyleE2EEESH_S1N_JEEENS4_5SM1004TMEM4LOAD25SM100_TMEM_LOAD_16dp32b8xES13_NS14_INS15_ILi0ELi4ELi3EEES18_NSW_INS5_IJS19_NSA_ILi16EEEEEENS5_IJS1Z_SB_EEEEEEENS4_39AutoVectorizingCopyWithAssumedAlignmentILi128EEENS4_14SM90_TMA_STOREES23_S25_S25_EEEvvEEEEvNT_6ParamsE)
        .other          _ZN7cutlass13device_kernelINS_4gemm6kernel13GemmUniversalIN4cute5tupleIJiiiiEEENS1_10collective13CollectiveMmaINS1_35MainloopSm100TmaUmmaWarpSpecializedILi9ELi2ELi4ENS5_IJNS4_1CILi1EEESB_SB_EEEEENS5_IJNSA_ILi64EEENSA_ILi112EEENSA_ILi128EEEEEENS_12float_e4m3_tENS5_IJlSB_lEEESI_SJ_NS4_8TiledMMAINS4_8MMA_AtomIJNS4_10MMA_TraitsINS4_19SM100_MMA_F8F6F4_SSEJSI_SI_fSE_SF_NS4_17integral_constantINS4_4UMMA5MajorELSQ_0EEESR_NSO_INSP_7ScaleInELSS_0EEEST_EEEEEENS4_6LayoutISC_NS5_IJNSA_ILi0EEESX_SX_EEEEENS5_IJNS4_10UnderscoreES10_S10_EEEEENS4_13SM90_TMA_LOADENS4_14ComposedLayoutINS4_7SwizzleILi3ELi4ELi3EEENS4_18smem_ptr_flag_bitsILi8EEENSW_INS5_IJNSA_ILi8EEESG_EEENS5_IJSG_SB_EEEEEEEvNS4_8identityES13_S1D_vS1E_EENS_8epilogue10collective18CollectiveEpilogueINS1G_23Sm100TmaWarpSpecializedILi1ELi1ELi56ELb0ELb0EEEJSH_NS5_IJNSW_ISE_SB_EENSW_ISF_SB_EEEEESI_SJ_SI_SJ_NS1G_6fusion15FusionCallbacksIS1K_NS1O_17LinearCombinationISI_fSI_fLNS_15FloatRoundStyleE2EEESH_S1N_JEEENS4_5SM1004TMEM4LOAD25SM100_TMEM_LOAD_16dp32b8xES13_NS14_INS15_ILi0ELi4ELi3EEES18_NSW_INS5_IJS19_NSA_ILi16EEEEEENS5_IJS1Z_SB_EEEEEEENS4_39AutoVectorizingCopyWithAssumedAlignmentILi128EEENS4_14SM90_TMA_STOREES23_S25_S25_EEEvvEEEEvNT_6ParamsE,@"STO_CUDA_ENTRY STV_DEFAULT"
_ZN7cutlass13device_kernelINS_4gemm6kernel13GemmUniversalIN4cute5tupleIJiiiiEEENS1_10collective13CollectiveMmaINS1_35MainloopSm100TmaUmmaWarpSpecializedILi9ELi2ELi4ENS5_IJNS4_1CILi1EEESB_SB_EEEEENS5_IJNSA_ILi64EEENSA_ILi112EEENSA_ILi128EEEEEENS_12float_e4m3_tENS5_IJlSB_lEEESI_SJ_NS4_8TiledMMAINS4_8MMA_AtomIJNS4_10MMA_TraitsINS4_19SM100_MMA_F8F6F4_SSEJSI_SI_fSE_SF_NS4_17integral_constantINS4_4UMMA5MajorELSQ_0EEESR_NSO_INSP_7ScaleInELSS_0EEEST_EEEEEENS4_6LayoutISC_NS5_IJNSA_ILi0EEESX_SX_EEEEENS5_IJNS4_10UnderscoreES10_S10_EEEEENS4_13SM90_TMA_LOADENS4_14ComposedLayoutINS4_7SwizzleILi3ELi4ELi3EEENS4_18smem_ptr_flag_bitsILi8EEENSW_INS5_IJNSA_ILi8EEESG_EEENS5_IJSG_SB_EEEEEEEvNS4_8identityES13_S1D_vS1E_EENS_8epilogue10collective18CollectiveEpilogueINS1G_23Sm100TmaWarpSpecializedILi1ELi1ELi56ELb0ELb0EEEJSH_NS5_IJNSW_ISE_SB_EENSW_ISF_SB_EEEEESI_SJ_SI_SJ_NS1G_6fusion15FusionCallbacksIS1K_NS1O_17LinearCombinationISI_fSI_fLNS_15FloatRoundStyleE2EEESH_S1N_JEEENS4_5SM1004TMEM4LOAD25SM100_TMEM_LOAD_16dp32b8xES13_NS14_INS15_ILi0ELi4ELi3EEES18_NSW_INS5_IJS19_NSA_ILi16EEEEEENS5_IJS1Z_SB_EEEEEEENS4_39AutoVectorizingCopyWithAssumedAlignmentILi128EEENS4_14SM90_TMA_STOREES23_S25_S25_EEEvvEEEEvNT_6ParamsE:
[----:B------:R-:W1:Y:S01]  /*0000*/  LDC R1, c[0x0][0x37c] ;  /* 0x0000df00ff017b82 */ /* 0x000e620000000800 */
[----:B------:R-:W2:Y:S01]  /*0010*/  S2R R145, SR_TID.X ;  /* 0x0000000000917919 */ /* 0x000ea20000002100 */
[----:B------:R-:W3:Y:S01]  /*0020*/  LDCU.64 UR4, c[0x0][0x890] ;  /* 0x00011200ff0477ac */ /* 0x000ee20008000a00 */
[----:B------:R-:W-:Y:S02]  /*0030*/  PRMT R134, RZ, 0x7610, R134 ;  /* 0x00007610ff867816 */ /* 0x000fe40000000086 */
[----:B------:R-:W-:Y:S01]  /*0040*/  ELECT P5, URZ, PT ;  /* 0x0000000000ff782f */ /* 0x000fe200038a0000 */
[----:B------:R-:W4:Y:S01]  /*0050*/  LDCU.64 UR46, c[0x0][0x358] ;  /* 0x00006b00ff2e77ac */ /* 0x000f220008000a00 */
[----:B---3--:R-:W-:-:S04]  /*0060*/  UISETP.NE.U32.AND UP0, UPT, UR4, URZ, UPT ;  /* 0x000000ff0400728c */ /* 0x008fc8000bf05070 */
[----:B------:R-:W-:Y:S01]  /*0070*/  UISETP.NE.AND.EX UP0, UPT, UR5, URZ, UPT, UP0 ;  /* 0x000000ff0500728c */ /* 0x000fe2000bf05300 */
[----:B--2---:R-:W-:-:S05]  /*0080*/  SHF.R.U32.HI R140, RZ, 0x5, R145 ;  /* 0x00000005ff8c7819 */ /* 0x004fca0000011691 */
[----:B------:R-:W2:Y:S02]  /*0090*/  SHFL.IDX PT, R0, R140, RZ, 0x1f ;  /* 0x00001fff8c007589 */ /* 0x000ea400000e0000 */
[----:B--2---:R-:W-:Y:S01]  /*00a0*/  R2UR UR8, R0 ;  /* 0x00000000000872ca */ /* 0x004fe200000e0000 */
[----:B-1--4-:R-:W-:-:S14]  /*00b0*/  BRA.U UP0, `(.L_x_0) ;  /* 0x00000001002c7547 */ /* 0x012fdc000b800000 */
[----:B------:R-:W1:Y:S02]  /*00c0*/  LDCU.64 UR6, c[0x0][0x888] ;  /* 0x00011100ff0677ac */ /* 0x000e640008000a00 */
[----:B-1----:R-:W-:-:S04]  /*00d0*/  UISETP.NE.U32.AND UP0, UPT, UR6, URZ, UPT ;  /* 0x000000ff0600728c */ /* 0x002fc8000bf05070 */
[----:B------:R-:W-:-:S09]  /*00e0*/  UISETP.NE.AND.EX UP0, UPT, UR7, URZ, UPT, UP0 ;  /* 0x000000ff0700728c */ /* 0x000fd2000bf05300 */
[----:B------:R-:W-:Y:S05]  /*00f0*/  BRA.U !UP0, `(.L_x_1) ;  /* 0x0000000108147547 */ /* 0x000fea000b800000 */
[----:B------:R-:W1:Y:S02]  /*0100*/  LDC.64 R2, c[0x0][0x888] ;  /* 0x00022200ff027b82 */ /* 0x000e640000000a00 */
[----:B-1----:R-:W2:Y:S01]  /*0110*/  LDG.E R0, desc[UR46][R2.64] ;  /* 0x0000002e02007981 */ /* 0x002ea2000c1e1900 */
[----:B------:R-:W-:Y:S01]  /*0120*/  HFMA2 R134, -RZ, RZ, 0, 5.9604644775390625e-08 ;  /* 0x00000001ff867431 */ /* 0x000fe200000001ff */
[----:B--2---:R-:W-:Y:S01]  /*0130*/  R2UR UR39, R0 ;  /* 0x00000000002772ca */ /* 0x004fe200000e0000 */
[----:B------:R-:W-:Y:S05]  /*0140*/  BRA `(.L_x_0) ;  /* 0x0000000000087947 */ /* 0x000fea0003800000 */
.L_x_1:
[----:B------:R-:W-:Y:S01]  /*0150*/  HFMA2 R134, -RZ, RZ, 0, 5.9604644775390625e-08 ;  /* 0x00000001ff867431 */ /* 0x000fe200000001ff */
[----:B------:R-:W1:Y:S02]  /*0160*/  LDCU UR39, c[0x0][0x880] ;  /* 0x00011000ff2777ac */ /* 0x000e640008000800 */
.L_x_0:
[----:B------:R-:W2:Y:S02]  /*0170*/  LDCU.64 UR6, c[0x0][0x8b0] ;  /* 0x00011600ff0677ac */ /* 0x000ea40008000a00 */
[----:B--2---:R-:W-:-:S04]  /*0180*/  UISETP.NE.U32.AND UP0, UPT, UR6, URZ, UPT ;  /* 0x000000ff0600728c */ /* 0x004fc8000bf05070 */
[----:B------:R-:W-:-:S09]  /*0190*/  UISETP.NE.AND.EX UP0, UPT, UR7, URZ, UPT, UP0 ;  /* 0x000000ff0700728c */ /* 0x000fd2000bf05300 */
[----:B------:R-:W-:Y:S05]  /*01a0*/  BRA.U UP0, `(.L_x_2) ;  /* 0x0000000100207547 */ /* 0x000fea000b800000 */
[----:B------:R-:W2:Y:S02]  /*01b0*/  LDCU.64 UR6, c[0x0][0x8a8] ;  /* 0x00011500ff0677ac */ /* 0x000ea40008000a00 */
[----:B--2---:R-:W-:-:S04]  /*01c0*/  UISETP.NE.U32.AND UP0, UPT, UR6, URZ, UPT ;  /* 0x000000ff0600728c */ /* 0x004fc8000bf05070 */
[----:B------:R-:W-:-:S09]  /*01d0*/  UISETP.NE.AND.EX UP0, UPT, UR7, URZ, UPT, UP0 ;  /* 0x000000ff0700728c */ /* 0x000fd2000bf05300 */
[----:B------:R-:W-:Y:S05]  /*01e0*/  BRA.U !UP0, `(.L_x_3) ;  /* 0x00000001080c7547 */ /* 0x000fea000b800000 */
[----:B------:R-:W2:Y:S02]  /*01f0*/  LDC.64 R74, c[0x0][0x8a8] ;  /* 0x00022a00ff4a7b82 */ /* 0x000ea40000000a00 */
[----:B--2---:R2:W5:Y:S01]  /*0200*/  LDG.E R74, desc[UR46][R74.64] ;  /* 0x0000002e4a4a7981 */ /* 0x004562000c1e1900 */
[----:B------:R-:W-:Y:S05]  /*0210*/  BRA `(.L_x_2) ;  /* 0x0000000000047947 */ /* 0x000fea0003800000 */
.L_x_3:
[----:B------:R-:W3:Y:S02]  /*0220*/  LDC R74, c[0x0][0x8a0] ;  /* 0x00022800ff4a7b82 */ /* 0x000ee40000000800 */
.L_x_2:
[----:B------:R-:W-:Y:S01]  /*0230*/  IMAD.U32 R0, RZ, RZ, UR8 ;  /* 0x00000008ff007e24 */ /* 0x000fe2000f8e00ff */
[----:B------:R-:W-:Y:S04]  /*0240*/  BSSY.RECONVERGENT B0, `(.L_x_4) ;  /* 0x000000c000007945 */ /* 0x000fe80003800200 */
[C---:B------:R-:W-:Y:S02]  /*0250*/  ISETP.NE.OR P1, PT, R0.reuse, 0x1, !P5 ;  /* 0x000000010000780c */ /* 0x040fe40006f25670 */
[----:B------:R-:W-:-:S11]  /*0260*/  ISETP.NE.OR P0, PT, R0, 0x3, !P5 ;  /* 0x000000030000780c */ /* 0x000fd60006f05670 */
[----:B------:R-:W-:Y:S05]  /*0270*/  @P1 BRA `(.L_x_5) ;  /* 0x0000000000201947 */ /* 0x000fea0003800000 */
[----:B------:R-:W4:Y:S02]  /*0280*/  LDCU.64 UR6, c[0x0][0x348] ;  /* 0x00006900ff0677ac */ /* 0x000f240008000a00 */
[----:B----4-:R-:W-:Y:S02]  /*0290*/  UIADD3 UR10, UP1, UPT, UR6, 0x80, URZ ;  /* 0x00000080060a7890 */ /* 0x010fe4000ff3e0ff */
[----:B------:R-:W-:Y:S02]  /*02a0*/  UIADD3 UR6, UP0, UPT, UR6, 0x180, URZ ;  /* 0x0000018006067890 */ /* 0x000fe4000ff1e0ff */
[----:B------:R-:W-:Y:S02]  /*02b0*/  UIADD3.X UR11, UPT, UPT, URZ, UR7, URZ, UP1, !UPT ;  /* 0x00000007ff0b7290 */ /* 0x000fe40008ffe4ff */
[----:B------:R-:W-:-:S07]  /*02c0*/  UIADD3.X UR7, UPT, UPT, URZ, UR7, URZ, UP0, !UPT ;  /* 0x00000007ff077290 */ /* 0x000fce00087fe4ff */
[----:B------:R4:W-:Y:S02]  /*02d0*/  UTMACCTL.PF [UR10] ;  /* 0x000000000a0079b9 */ /* 0x0009e40008040000 */
[----:B------:R4:W-:Y:S02]  /*02e0*/  UTMACCTL.PF [UR6] ;  /* 0x00000000060079b9 */ /* 0x0009e40008040000 */
[----:B----4-:R-:W-:Y:S01]  /*02f0*/  NOP ;  /* 0x0000000000007918 */ /* 0x010fe20000000000 */
.L_x_5:
[----:B-1----:R-:W-:Y:S05]  /*0300*/  BSYNC.RECONVERGENT B0 ;  /* 0x0000000000007941 */ /* 0x002fea0003800200 */
.L_x_4:
[----:B------:R-:W-:Y:S04]  /*0310*/  BSSY.RECONVERGENT B0, `(.L_x_6) ;  /* 0x000000a000007945 */ /* 0x000fe80003800200 */
[----:B------:R-:W-:Y:S05]  /*0320*/  @P0 BRA `(.L_x_7) ;  /* 0x0000000000200947 */ /* 0x000fea0003800000 */
[----:B------:R-:W1:Y:S02]  /*0330*/  LDCU.64 UR6, c[0x0][0x348] ;  /* 0x00006900ff0677ac */ /* 0x000e640008000a00 */
[----:B-1----:R-:W-:Y:S02]  /*0340*/  UIADD3 UR10, UP1, UPT, UR6, 0x580, URZ ;  /* 0x00000580060a7890 */ /* 0x002fe4000ff3e0ff */
[----:B------:R-:W-:Y:S02]  /*0350*/  UIADD3 UR6, UP0, UPT, UR6, 0x680, URZ ;  /* 0x0000068006067890 */ /* 0x000fe4000ff1e0ff */
[----:B------:R-:W-:Y:S02]  /*0360*/  UIADD3.X UR11, UPT, UPT, URZ, UR7, URZ, UP1, !UPT ;  /* 0x00000007ff0b7290 */ /* 0x000fe40008ffe4ff */
[----:B------:R-:W-:-:S07]  /*0370*/  UIADD3.X UR7, UPT, UPT, URZ, UR7, URZ, UP0, !UPT ;  /* 0x00000007ff077290 */ /* 0x000fce00087fe4ff */
[----:B------:R1:W-:Y:S02]  /*0380*/  UTMACCTL.PF [UR10] ;  /* 0x000000000a0079b9 */ /* 0x0003e40008040000 */
[----:B------:R1:W-:Y:S02]  /*0390*/  UTMACCTL.PF [UR6] ;  /* 0x00000000060079b9 */ /* 0x0003e40008040000 */
[----:B-1----:R-:W-:Y:S01]  /*03a0*/  NOP ;  /* 0x0000000000007918 */ /* 0x002fe20000000000 */
.L_x_7:
[----:B------:R-:W-:Y:S05]  /*03b0*/  BSYNC.RECONVERGENT B0 ;  /* 0x0000000000007941 */ /* 0x000fea0003800200 */
.L_x_6:
[----:B------:R-:W1:Y:S01]  /*03c0*/  LDCU.64 UR6, c[0x0][0x888] ;  /* 0x00011100ff0677ac */ /* 0x000e620008000a00 */
[----:B------:R-:W-:Y:S02]  /*03d0*/  UISETP.EQ.U32.AND UP1, UPT, UR4, URZ, UPT ;  /* 0x000000ff0400728c */ /* 0x000fe4000bf22070 */
[----:B------:R-:W-:Y:S02]  /*03e0*/  UPLOP3.LUT UP2, UPT, UPT, UPT, UPT, 0x80, 0x8 ;  /* 0x000000000008789c */ /* 0x000fe40003f4f070 */
[----:B-1----:R-:W-:-:S04]  /*03f0*/  UISETP.NE.U32.AND UP0, UPT, UR6, URZ, UPT ;  /* 0x000000ff0600728c */ /* 0x002fc8000bf05070 */
[----:B------:R-:W-:-:S04]  /*0400*/  UISETP.NE.AND.EX UP0, UPT, UR7, URZ, UPT, UP0 ;  /* 0x000000ff0700728c */ /* 0x000fc8000bf05300 */
[----:B------:R-:W-:-:S04]  /*0410*/  UISETP.EQ.OR.EX UP3, UPT, UR5, URZ, !UP0, UP1 ;  /* 0x000000ff0500728c */ /* 0x000fc8000c762710 */
[----:B------:R-:W-:-:S05]  /*0420*/  UP2UR UR45, UPR, URZ, 0x8 ;  /* 0x00000008ff2d7883 */ /* 0x000fca0008000000 */
[----:B------:R-:W-:Y:S07]  /*0430*/  BRA.U !UP3, `(.L_x_8) ;  /* 0x000000010b207547 */ /* 0x000fee000b800000 */
[----:B------:R-:W-:Y:S01]  /*0440*/  UISETP.NE.U32.AND UP2, UPT, UR4, URZ, UPT ;  /* 0x000000ff0400728c */ /* 0x000fe2000bf45070 */
[----:B------:R-:W-:Y:S01]  /*0450*/  FSETP.NEU.AND P0, PT, RZ, UR39, PT ;  /* 0x00000027ff007c0b */ /* 0x000fe2000bf0d000 */
[----:B------:R-:W-:Y:S02]  /*0460*/  USEL UR4, URZ, 0xffffffff, UP0 ;  /* 0xffffffffff047887 */ /* 0x000fe40008000000 */
[----:B------:R-:W-:-:S10]  /*0470*/  UISETP.NE.AND.EX UP2, UPT, UR5, URZ, UPT, UP2 ;  /* 0x000000ff0500728c */ /* 0x000fd4000bf45320 */
[----:B------:R-:W-:Y:S01]  /*0480*/  VOTEU.ANY UP1, P0 ;  /* 0x0000000000ff7886 */ /* 0x000fe20000020100 */
[----:B------:R-:W-:-:S04]  /*0490*/  @!UP2 USEL UR4, URZ, 0xffffffff, UP1 ;  /* 0xffffffffff04a887 */ /* 0x000fc80008800000 */
[----:B------:R-:W-:-:S04]  /*04a0*/  ULOP3.LUT UR4, UR4, 0x1, URZ, 0xc0, !UPT ;  /* 0x0000000104047892 */ /* 0x000fc8000f8ec0ff */
[----:B------:R-:W-:-:S11]  /*04b0*/  UISETP.NE.U32.AND UP2, UPT, UR4, 0x1, UPT ;  /* 0x000000010400788c */ /* 0x000fd6000bf45070 */
.L_x_8:
[----:B------:R-:W1:Y:S01]  /*04c0*/  SHFL.IDX PT, R2, R140, RZ, 0x1f ;  /* 0x00001fff8c027589 */ /* 0x000e6200000e0000 */
[----:B------:R-:W-:-:S04]  /*04d0*/  UISETP.NE.AND UP1, UPT, UR8, 0x2, UPT ;  /* 0x000000020800788c */ /* 0x000fc8000bf25270 */
[----:B------:R-:W-:Y:S01]  /*04e0*/  USEL UR6, URZ, 0x1, UP1 ;  /* 0x00000001ff067887 */ /* 0x000fe20008800000 */
[----:B-1----:R-:W-:-:S13]  /*04f0*/  ISETP.NE.AND P0, PT, R2, RZ, PT ;  /* 0x000000ff0200720c */ /* 0x002fda0003f05270 */
[----:B------:R-:W-:Y:S05]  /*0500*/  @P0 BRA `(.L_x_9) ;  /* 0x00000000007c0947 */ /* 0x000fea0003800000 */
[----:B------:R-:W-:Y:S01]  /*0510*/  ELECT P0, URZ, PT ;  /* 0x0000000000ff782f */ /* 0x000fe20003800000 */
[----:B------:R-:W-:-:S12]  /*0520*/  BSSY.RECONVERGENT B0, `(.L_x_9) ;  /* 0x000001d000007945 */ /* 0x000fd80003800200 */
[----:B------:R-:W-:Y:S05]  /*0530*/  @!P0 BRA `(.L_x_10) ;  /* 0x00000000006c8947 */ /* 0x000fea0003800000 */
[----:B------:R-:W1:Y:S01]  /*0540*/  S2UR UR5, SR_CgaCtaId ;  /* 0x00000000000579c3 */ /* 0x000e620000008800 */
[----:B------:R-:W-:Y:S01]  /*0550*/  UMOV UR7, 0x400 ;  /* 0x0000040000077882 */ /* 0x000fe20000000000 */
[----:B------:R-:W-:Y:S02]  /*0560*/  UMOV UR4, 0x1 ;  /* 0x0000000100047882 */ /* 0x000fe40000000000 */
[----:B------:R-:W-:-:S04]  /*0570*/  UIADD3 UR10, UPT, UPT, -UR4, 0x100000, URZ ;  /* 0x00100000040a7890 */ /* 0x000fc8000fffe1ff */
[----:B------:R-:W-:Y:S02]  /*0580*/  USHF.L.U32 UR11, UR10, 0xb, URZ ;  /* 0x0000000b0a0b7899 */ /* 0x000fe400080006ff */
[----:B------:R-:W-:Y:S02]  /*0590*/  USHF.L.U32 UR10, UR10, 0x1, URZ ;  /* 0x000000010a0a7899 */ /* 0x000fe400080006ff */
[----:B-1----:R-:W-:Y:S01]  /*05a0*/  ULEA UR5, UR5, UR7, 0x18 ;  /* 0x0000000705057291 */ /* 0x002fe2000f8ec0ff */
[----:B------:R-:W1:Y:S11]  /*05b0*/  FENCE.VIEW.ASYNC.S ;  /* 0x00000000000073c6 */ /* 0x000e760000000000 */
[----:B-1----:R1:W4:Y:S01]  /*05c0*/  SYNCS.EXCH.64 URZ, [UR5], UR10 ;  /* 0x0000000a05ff75b2 */ /* 0x0023220008000100 */
[----:B------:R1:W1:Y:S01]  /*05d0*/  SYNCS.EXCH.64 URZ, [UR5+0x48], UR10 ;  /* 0x0000480a05ff75b2 */ /* 0x0002620008000100 */
        /* <DEDUP_REMOVED lines=16> */
[----:B------:R-:W-:Y:S01]  /*06e0*/  NOP ;  /* 0x0000000000007918 */ /* 0x000fe20000000000 */
.L_x_10:
[----:B-1----:R-:W-:Y:S05]  /*06f0*/  BSYNC.RECONVERGENT B0 ;  /* 0x0000000000007941 */ /* 0x002fea0003800200 */
.L_x_9:
[----:B------:R-:W1:Y:S01]  /*0700*/  SHFL.IDX PT, R2, R140, RZ, 0x1f ;  /* 0x00001fff8c027589 */ /* 0x000e6200000e0000 */
[----:B------:R-:W-:Y:S01]  /*0710*/  NOP ;  /* 0x0000000000007918 */ /* 0x000fe20000000000 */
[----:B-1----:R-:W-:-:S13]  /*0720*/  ISETP.NE.AND P0, PT, R2, 0x1, PT ;  /* 0x000000010200780c */ /* 0x002fda0003f05270 */
[----:B------:R-:W-:Y:S05]  /*0730*/  @P0 BRA `(.L_x_11) ;  /* 0x0000000000400947 */ /* 0x000fea0003800000 */
[----:B------:R-:W1:Y:S01]  /*0740*/  S2UR UR7, SR_CgaCtaId ;  /* 0x00000000000779c3 */ /* 0x000e620000008800 */
[----:B------:R-:W-:Y:S01]  /*0750*/  UMOV UR9, 0x400 ;  /* 0x0000040000097882 */ /* 0x000fe20000000000 */
[----:B------:R-:W-:Y:S01]  /*0760*/  UMOV UR5, 0x20 ;  /* 0x0000002000057882 */ /* 0x000fe20000000000 */
[----:B------:R-:W-:Y:S01]  /*0770*/  UMOV UR4, 0x80 ;  /* 0x0000008000047882 */ /* 0x000fe20000000000 */
[----:B------:R-:W-:-:S04]  /*0780*/  UIADD3 UR10, UPT, UPT, -UR5, 0x100000, URZ ;  /* 0x00100000050a7890 */ /* 0x000fc8000fffe1ff */
[----:B------:R-:W-:Y:S02]  /*0790*/  USHF.L.U32 UR11, UR10, 0xb, URZ ;  /* 0x0000000b0a0b7899 */ /* 0x000fe400080006ff */
[----:B------:R-:W-:Y:S02]  /*07a0*/  USHF.L.U32 UR10, UR10, 0x1, URZ ;  /* 0x000000010a0a7899 */ /* 0x000fe400080006ff */
[----:B------:R-:W-:-:S04]  /*07b0*/  UIADD3 UR4, UPT, UPT, -UR4, 0x100000, URZ ;  /* 0x0010000004047890 */ /* 0x000fc8000fffe1ff */
[----:B------:R-:W-:Y:S02]  /*07c0*/  USHF.L.U32 UR5, UR4, 0xb, URZ ;  /* 0x0000000b04057899 */ /* 0x000fe400080006ff */
[----:B------:R-:W-:Y:S01]  /*07d0*/  USHF.L.U32 UR4, UR4, 0x1, URZ ;  /* 0x0000000104047899 */ /* 0x000fe200080006ff */
[----:B------:R-:W-:Y:S01]  /*07e0*/  ELECT P0, URZ, PT ;  /* 0x0000000000ff782f */ /* 0x000fe20003800000 */
[----:B-1----:R-:W-:Y:S01]  /*07f0*/  ULEA UR7, UR7, UR9, 0x18 ;  /* 0x0000000907077291 */ /* 0x002fe2000f8ec0ff */
[----:B------:R-:W1:Y:S11]  /*0800*/  FENCE.VIEW.ASYNC.S ;  /* 0x00000000000073c6 */ /* 0x000e760000000000 */
[----:B-1----:R1:W1:Y:S01]  /*0810*/  SYNCS.EXCH.64 URZ, [UR7+0x90], UR10 ;  /* 0x0000900a07ff75b2 */ /* 0x0022620008000100 */
[----:B------:R1:W1:Y:S01]  /*0820*/  SYNCS.EXCH.64 URZ, [UR7+0x98], UR4 ;  /* 0x0000980407ff75b2 */ /* 0x0002620008000100 */
[----:B------:R-:W-:Y:S01]  /*0830*/  NOP ;  /* 0x0000000000007918 */ /* 0x000fe20000000000 */
.L_x_11:
[----:B------:R-:W2:Y:S01]  /*0840*/  SHFL.IDX PT, R2, R140, RZ, 0x1f ;  /* 0x00001fff8c027589 */ /* 0x000ea200000e0000 */
[----:B------:R-:W-:Y:S01]  /*0850*/  NOP ;  /* 0x0000000000007918 */ /* 0x000fe20000000000 */
[----:B--2---:R-:W-:-:S13]  /*0860*/  ISETP.NE.AND P0, PT, R2, 0x3, PT ;  /* 0x000000030200780c */ /* 0x004fda0003f05270 */
[----:B------:R-:W-:Y:S05]  /*0870*/  @P0 BRA `(.L_x_12) ;  /* 0x0000000000300947 */ /* 0x000fea0003800000 */
[----:B-1----:R-:W1:Y:S01]  /*0880*/  S2UR UR5, SR_CgaCtaId ;  /* 0x00000000000579c3 */ /* 0x002e620000008800 */
[----:B------:R-:W-:Y:S01]  /*0890*/  UMOV UR7, 0x400 ;  /* 0x0000040000077882 */ /* 0x000fe20000000000 */
[----:B------:R-:W-:Y:S01]  /*08a0*/  UMOV UR4, 0x20 ;  /* 0x0000002000047882 */ /* 0x000fe20000000000 */
[----:B------:R-:W-:Y:S01]  /*08b0*/  ELECT P0, URZ, PT ;  /* 0x0000000000ff782f */ /* 0x000fe20003800000 */
[----:B------:R-:W-:-:S04]  /*08c0*/  UIADD3 UR10, UPT, UPT, -UR4, 0x100000, URZ ;  /* 0x00100000040a7890 */ /* 0x000fc8000fffe1ff */
[----:B------:R-:W-:Y:S02]  /*08d0*/  USHF.L.U32 UR11, UR10, 0xb, URZ ;  /* 0x0000000b0a0b7899 */ /* 0x000fe400080006ff */
[----:B------:R-:W-:Y:S02]  /*08e0*/  USHF.L.U32 UR10, UR10, 0x1, URZ ;  /* 0x000000010a0a7899 */ /* 0x000fe400080006ff */
[----:B-1----:R-:W-:Y:S01]  /*08f0*/  ULEA UR5, UR5, UR7, 0x18 ;  /* 0x0000000705057291 */ /* 0x002fe2000f8ec0ff */
[----:B------:R-:W1:Y:S11]  /*0900*/  FENCE.VIEW.ASYNC.S ;  /* 0x00000000000073c6 */ /* 0x000e760000000000 */
[----:B-1----:R2:W1:Y:S01]  /*0910*/  SYNCS.EXCH.64 URZ, [UR5+0xa0], UR10 ;  /* 0x0000a00a05ff75b2 */ /* 0x0024620008000100 */
[----:B------:R2:W1:Y:S02]  /*0920*/  SYNCS.EXCH.64 URZ, [UR5+0xa8], UR10 ;  /* 0x0000a80a05ff75b2 */ /* 0x0004640008000100 */
[----:B--2---:R-:W-:Y:S01]  /*0930*/  NOP ;  /* 0x0000000000007918 */ /* 0x004fe20000000000 */
.L_x_12:
[----:B------:R-:W2:Y:S01]  /*0940*/  SHFL.IDX PT, R2, R140, RZ, 0x1f ;  /* 0x00001fff8c027589 */ /* 0x000ea200000e0000 */
[----:B------:R-:W-:Y:S01]  /*0950*/  NOP ;  /* 0x0000000000007918 */ /* 0x000fe20000000000 */
[----:B--2---:R-:W-:-:S13]  /*0960*/  ISETP.NE.AND P0, PT, R2, 0x4, PT ;  /* 0x000000040200780c */ /* 0x004fda0003f05270 */
[----:B------:R-:W-:Y:S05]  /*0970*/  @P0 BRA `(.L_x_13) ;  /* 0x00000000004c0947 */ /* 0x000fea0003800000 */
[----:B-1----:R-:W1:Y:S01]  /*0980*/  S2UR UR5, SR_CgaCtaId ;  /* 0x00000000000579c3 */ /* 0x002e620000008800 */
[----:B------:R-:W-:Y:S01]  /*0990*/  UMOV UR9, 0x100 ;  /* 0x0000010000097882 */ /* 0x000fe20000000000 */
[----:B------:R-:W-:Y:S01]  /*09a0*/  UMOV UR7, 0x400 ;  /* 0x0000040000077882 */ /* 0x000fe20000000000 */
[----:B------:R-:W-:Y:S01]  /*09b0*/  USEL UR9, UR9, 0xe0, UP2 ;  /* 0x000000e009097887 */ /* 0x000fe20009000000 */
[----:B------:R-:W-:Y:S01]  /*09c0*/  UMOV UR4, 0x1 ;  /* 0x0000000100047882 */ /* 0x000fe20000000000 */
[----:B------:R-:W-:Y:S01]  /*09d0*/  ELECT P0, URZ, PT ;  /* 0x0000000000ff782f */ /* 0x000fe20003800000 */
[----:B------:R-:W-:-:S04]  /*09e0*/  UIADD3 UR10, UPT, UPT, -UR4, 0x100000, URZ ;  /* 0x00100000040a7890 */ /* 0x000fc8000fffe1ff */
[----:B------:R-:W-:Y:S02]  /*09f0*/  USHF.L.U32 UR11, UR10, 0xb, URZ ;  /* 0x0000000b0a0b7899 */ /* 0x000fe400080006ff */
[----:B------:R-:W-:Y:S02]  /*0a00*/  USHF.L.U32 UR10, UR10, 0x1, URZ ;  /* 0x000000010a0a7899 */ /* 0x000fe400080006ff */
[----:B------:R-:W-:-:S04]  /*0a10*/  UIADD3 UR12, UPT, UPT, -UR9, 0x100000, URZ ;  /* 0x00100000090c7890 */ /* 0x000fc8000fffe1ff */
[----:B------:R-:W-:Y:S02]  /*0a20*/  USHF.L.U32 UR13, UR12, 0xb, URZ ;  /* 0x0000000b0c0d7899 */ /* 0x000fe400080006ff */
[----:B------:R-:W-:Y:S02]  /*0a30*/  USHF.L.U32 UR12, UR12, 0x1, URZ ;  /* 0x000000010c0c7899 */ /* 0x000fe400080006ff */
[----:B-1----:R-:W-:Y:S01]  /*0a40*/  ULEA UR5, UR5, UR7, 0x18 ;  /* 0x0000000705057291 */ /* 0x002fe2000f8ec0ff */
[----:B------:R-:W1:Y:S11]  /*0a50*/  FENCE.VIEW.ASYNC.S ;  /* 0x00000000000073c6 */ /* 0x000e760000000000 */
[----:B-1----:R2:W1:Y:S01]  /*0a60*/  SYNCS.EXCH.64 URZ, [UR5+0xb0], UR10 ;  /* 0x0000b00a05ff75b2 */ /* 0x0024620008000100 */
[----:B------:R2:W1:Y:S01]  /*0a70*/  SYNCS.EXCH.64 URZ, [UR5+0xc0], UR12 ;  /* 0x0000c00c05ff75b2 */ /* 0x0004620008000100 */
[----:B------:R2:W1:Y:S01]  /*0a80*/  SYNCS.EXCH.64 URZ, [UR5+0xb8], UR10 ;  /* 0x0000b80a05ff75b2 */ /* 0x0004620008000100 */
[----:B------:R2:W1:Y:S02]  /*0a90*/  SYNCS.EXCH.64 URZ, [UR5+0xc8], UR12 ;  /* 0x0000c80c05ff75b2 */ /* 0x0004640008000100 */
[----:B--2---:R-:W-:Y:S01]  /*0aa0*/  NOP ;  /* 0x0000000000007918 */ /* 0x004fe20000000000 */
.L_x_13:
[----:B------:R-:W2:Y:S01]  /*0ab0*/  SHFL.IDX PT, R2, R140, RZ, 0x1f ;  /* 0x00001fff8c027589 */ /* 0x000ea200000e0000 */
[----:B------:R-:W-:Y:S01]  /*0ac0*/  NOP ;  /* 0x0000000000007918 */ /* 0x000fe20000000000 */
[----:B--2---:R-:W-:-:S13]  /*0ad0*/  ISETP.NE.AND P0, PT, R2, 0x5, PT ;  /* 0x000000050200780c */ /* 0x004fda0003f05270 */
[----:B------:R-:W-:Y:S05]  /*0ae0*/  @P0 BRA `(.L_x_14) ;  /* 0x0000000000580947 */ /* 0x000fea0003800000 */
[----:B-1----:R-:W1:Y:S01]  /*0af0*/  S2UR UR7, SR_CgaCtaId ;  /* 0x00000000000779c3 */ /* 0x002e620000008800 */
        /* <DEDUP_REMOVED lines=14> */
[----:B------:R2:W1:Y:S01]  /*0be0*/  SYNCS.EXCH.64 URZ, [UR7+0xd8], UR10 ;  /* 0x0000d80a07ff75b2 */ /* 0x0004620008000100 */
[----:B------:R2:W1:Y:S01]  /*0bf0*/  SYNCS.EXCH.64 URZ, [UR7+0xf8], UR4 ;  /* 0x0000f80407ff75b2 */ /* 0x0004620008000100 */
[----:B------:R2:W1:Y:S01]  /*0c00*/  SYNCS.EXCH.64 URZ, [UR7+0xe0], UR10 ;  /* 0x0000e00a07ff75b2 */ /* 0x0004620008000100 */
[----:B------:R2:W1:Y:S01]  /*0c10*/  SYNCS.EXCH.64 URZ, [UR7+0x100], UR4 ;  /* 0x0001000407ff75b2 */ /* 0x0004620008000100 */
[----:B------:R2:W1:Y:S01]  /*0c20*/  SYNCS.EXCH.64 URZ, [UR7+0xe8], UR10 ;  /* 0x0000e80a07ff75b2 */ /* 0x0004620008000100 */
[----:B------:R2:W1:Y:S02]  /*0c30*/  SYNCS.EXCH.64 URZ, [UR7+0x108], UR4 ;  /* 0x0001080407ff75b2 */ /* 0x0004640008000100 */
[----:B--2---:R-:W-:Y:S01]  /*0c40*/  NOP ;  /* 0x0000000000007918 */ /* 0x004fe20000000000 */
.L_x_14:
        /* <DEDUP_REMOVED lines=18> */
.L_x_15:
[----:B-1----:R-:W1:Y:S01]  /*0d70*/  S2UR UR5, SR_CTAID.X ;  /* 0x00000000000579c3 */ /* 0x002e620000002500 */
[----:B------:R-:W-:-:S05]  /*0d80*/  CS2R.32 R135, SR_CgaSize ;  /* 0x0000000000877805 */ /* 0x000fca0000008a00 */
[----:B------:R-:W-:-:S05]  /*0d90*/  IMAD R135, R135, -0xa0, RZ ;  /* 0xffffff6087877824 */ /* 0x000fca00078e02ff */
[----:B------:R-:W-:-:S14]  /*0da0*/  R2UR UR9, R135 ;  /* 0x00000000870972ca */ /* 0x000fdc00000e0000 */
[----:B------:R-:W2:Y:S01]  /*0db0*/  LDCU UR9, c[0x0][UR9+0x2b0] ;  /* 0x00005600090977ac */ /* 0x000ea20008000800 */
[----:B------:R-:W-:Y:S01]  /*0dc0*/  NOP ;  /* 0x0000000000007918 */ /* 0x000fe20000000000 */
[----:B------:R-:W-:-:S05]  /*0dd0*/  CS2R.32 R135, SR_CgaSize ;  /* 0x0000000000877805 */ /* 0x000fca0000008a00 */
[----:B------:R-:W-:-:S05]  /*0de0*/  IMAD R135, R135, -0xa0, RZ ;  /* 0xffffff6087877824 */ /* 0x000fca00078e02ff */
[----:B------:R-:W-:-:S14]  /*0df0*/  R2UR UR7, R135 ;  /* 0x00000000870772ca */ /* 0x000fdc00000e0000 */
[----:B------:R-:W3:Y:S01]  /*0e00*/  LDCU UR7, c[0x0][UR7+0x2b4] ;  /* 0x00005680070777ac */ /* 0x000ee20008000800 */
[----:B------:R-:W4:Y:S08]  /*0e10*/  S2UR UR4, SR_CTAID.Y ;  /* 0x00000000000479c3 */ /* 0x000f300000002600 */
[----:B------:R-:W3:Y:S01]  /*0e20*/  LDC R9, c[0x0][0xb24] ;  /* 0x0002c900ff097b82 */ /* 0x000ee20000000800 */
[----:B-1----:R-:W-:-:S02]  /*0e30*/  I2FP.F32.U32 R5, UR5 ;  /* 0x0000000500057c45 */ /* 0x002fc40008201000 */
[----:B------:R-:W-:-:S05]  /*0e40*/  CS2R.32 R3, SR_CgaSize ;  /* 0x0000000000037805 */ /* 0x000fca0000008a00 */
[----:B------:R-:W-:-:S06]  /*0e50*/  IMAD R3, R3, -0xa0, RZ ;  /* 0xffffff6003037824 */ /* 0x000fcc00078e02ff */
[----:B------:R-:W1:Y:S01]  /*0e60*/  LDC R3, c[0x0][R3+0x2a0] ;  /* 0x0000a80003037b82 */ /* 0x000e620000000800 */
[----:B------:R-:W-:Y:S01]  /*0e70*/  MOV R135, UR5 ;  /* 0x0000000500877c02 */ /* 0x000fe20008000f00 */
[----:B--2---:R-:W-:Y:S01]  /*0e80*/  FMUL R5, R5, UR9 ;  /* 0x0000000905057c20 */ /* 0x004fe20008400000 */
[----:B----4-:R-:W-:Y:S02]  /*0e90*/  I2FP.F32.U32 R4, UR4 ;  /* 0x0000000400047c45 */ /* 0x010fe40008201000 */
[----:B------:R-:W-:-:S05]  /*0ea0*/  CS2R.32 R2, SR_CgaSize ;  /* 0x0000000000027805 */ /* 0x000fca0000008a00 */
[----:B------:R-:W-:-:S06]  /*0eb0*/  IMAD R2, R2, -0xa0, RZ ;  /* 0xffffff6002027824 */ /* 0x000fcc00078e02ff */
[----:B------:R-:W2:Y:S01]  /*0ec0*/  LDC R2, c[0x0][R2+0x2a4] ;  /* 0x0000a90002027b82 */ /* 0x000ea20000000800 */
[----:B------:R-:W4:Y:S01]  /*0ed0*/  F2I.U32.TRUNC.NTZ R132, R5 ;  /* 0x0000000500847305 */ /* 0x000f22000020f000 */
[----:B------:R-:W-:Y:S01]  /*0ee0*/  MOV R133, UR4 ;  /* 0x0000000400857c02 */ /* 0x000fe20008000f00 */
[----:B---3--:R-:W-:-:S05]  /*0ef0*/  FMUL R4, R4, UR7 ;  /* 0x0000000704047c20 */ /* 0x008fca0008400000 */
[----:B------:R-:W-:Y:S01]  /*0f00*/  BAR.SYNC.DEFER_BLOCKING 0x0 ;  /* 0x0000000000007b1d */ /* 0x000fe20000010000 */
[----:B------:R-:W-:-:S05]  /*0f10*/  ISETP.GE.AND P0, PT, R9, 0x1, PT ;  /* 0x000000010900780c */ /* 0x000fca0003f06270 */
[----:B------:R-:W3:Y:S02]  /*0f20*/  F2I.U32.TRUNC.NTZ R125, R4 ;  /* 0x00000004007d7305 */ /* 0x000ee4000020f000 */
[----:B------:R-:W2:Y:S01]  /*0f30*/  S2UR UR36, SR_CTAID.Z ;  /* 0x00000000002479c3 */ /* 0x000ea20000002700 */
[----:B----4-:R-:W-:-:S05]  /*0f40*/  IADD3 R132, PT, PT, -R132, RZ, RZ ;  /* 0x000000ff84847210 */ /* 0x010fca0007ffe1ff */
[----:B-1----:R-:W-:Y:S01]  /*0f50*/  IMAD R132, R3, R132, UR5 ;  /* 0x0000000503847e24 */ /* 0x002fe2000f8e0284 */
[----:B---3--:R-:W-:-:S05]  /*0f60*/  IADD3 R125, PT, PT, -R125, RZ, RZ ;  /* 0x000000ff7d7d7210 */ /* 0x008fca0007ffe1ff */
[----:B--2---:R-:W-:Y:S01]  /*0f70*/  IMAD R125, R2, R125, UR4 ;  /* 0x00000004027d7e24 */ /* 0x004fe2000f8e027d */
[----:B------:R-:W-:Y:S06]  /*0f80*/  @!P0 BRA `(.L_x_16) ;  /* 0x0000000000b88947 */ /* 0x000fec0003800000 */
[----:B------:R-:W1:Y:S01]  /*0f90*/  LDC.64 R4, c[0x0][0xb18] ;  /* 0x0002c600ff047b82 */ /* 0x000e620000000a00 */
[----:B------:R-:W-:-:S07]  /*0fa0*/  ISETP.NE.AND P0, PT, R9, 0x1, PT ;  /* 0x000000010900780c */ /* 0x000fce0003f05270 */
[----:B------:R-:W2:Y:S08]  /*0fb0*/  LDC R10, c[0x0][0xb0c] ;  /* 0x0002c300ff0a7b82 */ /* 0x000eb00000000800 */
[----:B------:R-:W3:Y:S08]  /*0fc0*/  LDC R11, c[0x0][0x370] ;  /* 0x0000dc00ff0b7b82 */ /* 0x000ef00000000800 */
[----:B------:R-:W4:Y:S01]  /*0fd0*/  LDC R12, c[0x0][0x374] ;  /* 0x0000dd00ff0c7b82 */ /* 0x000f220000000800 */
[----:B-1----:R-:W-:-:S07]  /*0fe0*/  ISETP.NE.AND P1, PT, R4, 0x1, PT ;  /* 0x000000010400780c */ /* 0x002fce0003f25270 */
[----:B------:R-:W3:Y:S01]  /*0ff0*/  LDC.64 R6, c[0x0][0xb10] ;  /* 0x0002c400ff067b82 */ /* 0x000ee20000000a00 */
[----:B--2---:R-:W-:-:S07]  /*1000*/  ISETP.NE.AND P2, PT, R10, 0x1, PT ;  /* 0x000000010a00780c */ /* 0x004fce0003f45270 */
[----:B------:R-:W1:Y:S08]  /*1010*/  LDC R8, c[0x0][0xb20] ;  /* 0x0002c800ff087b82 */ /* 0x000e700000000800 */
[----:B------:R-:W2:Y:S01]  /*1020*/  LDC.64 R2, c[0x0][0xb28] ;  /* 0x0002ca00ff027b82 */ /* 0x000ea20000000a00 */
[----:B----4-:R-:W-:-:S04]  /*1030*/  IMAD.HI.U32 R13, R12, R5, RZ ;  /* 0x000000050c0d7227 */ /* 0x010fc800078e00ff */
[----:B------:R-:W-:-:S04]  /*1040*/  IMAD.HI.U32 R5, R133, R5, RZ ;  /* 0x0000000585057227 */ /* 0x000fc800078e00ff */
[----:B---3--:R-:W-:-:S04]  /*1050*/  IMAD.HI.U32 R14, R11, R6, RZ ;  /* 0x000000060b0e7227 */ /* 0x008fc800078e00ff */
[----:B------:R-:W-:Y:S01]  /*1060*/  IMAD.HI.U32 R16, R135, R6, RZ ;  /* 0x0000000687107227 */ /* 0x000fe200078e00ff */
[-C--:B------:R-:W-:Y:S02]  /*1070*/  @P2 SHF.R.U32.HI R11, RZ, R7.reuse, R14 ;  /* 0x00000007ff0b2219 */ /* 0x080fe4000001160e */
[-C--:B-1----:R-:W-:Y:S02]  /*1080*/  @P1 SHF.R.U32.HI R12, RZ, R8.reuse, R13 ;  /* 0x00000008ff0c1219 */ /* 0x082fe4000001160d */
[----:B------:R-:W-:Y:S02]  /*1090*/  SHF.R.U32.HI R8, RZ, R8, R5 ;  /* 0x00000008ff087219 */ /* 0x000fe40000011605 */
[----:B------:R-:W-:Y:S02]  /*10a0*/  SHF.R.U32.HI R16, RZ, R7, R16 ;  /* 0x00000007ff107219 */ /* 0x000fe40000011610 */
[----:B------:R-:W-:Y:S01]  /*10b0*/  SEL R5, R133, R8, !P1 ;  /* 0x0000000885057207 */ /* 0x000fe20004800000 */
[----:B--2---:R-:W-:Y:S01]  /*10c0*/  IMAD.HI.U32 R14, R12, R2, RZ ;  /* 0x000000020c0e7227 */ /* 0x004fe200078e00ff */
[----:B------:R-:W-:-:S03]  /*10d0*/  SEL R7, R135, R16, !P2 ;  /* 0x0000001087077207 */ /* 0x000fc60005000000 */
[----:B------:R-:W-:Y:S01]  /*10e0*/  IMAD.HI.U32 R6, R11, R2, RZ ;  /* 0x000000020b067227 */ /* 0x000fe200078e00ff */
[----:B------:R-:W-:-:S04]  /*10f0*/  @P0 SHF.R.U32.HI R12, RZ, R3, R14 ;  /* 0x00000003ff0c0219 */ /* 0x000fc8000001160e */
[----:B------:R-:W-:Y:S01]  /*1100*/  @P0 SHF.R.U32.HI R11, RZ, R3, R6 ;  /* 0x00000003ff0b0219 */ /* 0x000fe20000011606 */
[----:B------:R-:W-:-:S04]  /*1110*/  IMAD R12, R12, R9, RZ ;  /* 0x000000090c0c7224 */ /* 0x000fc800078e02ff */
[----:B------:R-:W-:Y:S01]  /*1120*/  IMAD R6, R11, R9, RZ ;  /* 0x000000090b067224 */ /* 0x000fe200078e02ff */
[----:B------:R-:W-:-:S04]  /*1130*/  ISETP.GE.AND P1, PT, R5, R12, PT ;  /* 0x0000000c0500720c */ /* 0x000fc80003f26270 */
[----:B------:R-:W-:Y:S01]  /*1140*/  ISETP.GE.OR P1, PT, R7, R6, P1 ;  /* 0x000000060700720c */ /* 0x000fe20000f26670 */
[----:B------:R-:W-:-:S05]  /*1150*/  IMAD.HI.U32 R6, R5, R2, RZ ;  /* 0x0000000205067227 */ /* 0x000fca00078e00ff */
[----:B------:R-:W-:-:S04]  /*1160*/  SHF.R.U32.HI R6, RZ, R3, R6 ;  /* 0x00000003ff067219 */ /* 0x000fc80000011606 */
[----:B------:R-:W-:-:S03]  /*1170*/  SEL R6, R5, R6, !P0 ;  /* 0x0000000605067207 */ /* 0x000fc60004000000 */
[----:B------:R-:W-:Y:S01]  /*1180*/  @!P1 IMAD.HI.U32 R8, R7, R2, RZ ;  /* 0x0000000207089227 */ /* 0x000fe200078e00ff */
[----:B------:R-:W-:-:S04]  /*1190*/  IADD3 R2, PT, PT, -R6, RZ, RZ ;  /* 0x000000ff06027210 */ /* 0x000fc80007ffe1ff */
[----:B------:R-:W-:Y:S01]  /*11a0*/  @!P1 SHF.R.U32.HI R8, RZ, R3, R8 ;  /* 0x00000003ff089219 */ /* 0x000fe20000011608 */
[----:B------:R-:W-:-:S03]  /*11b0*/  IMAD R2, R9, R2, R5 ;  /* 0x0000000209027224 */ /* 0x000fc600078e0205 */
[----:B------:R-:W-:Y:S02]  /*11c0*/  @!P1 SEL R3, R7, R8, !P0 ;  /* 0x0000000807039207 */ /* 0x000fe40004000000 */
[----:B------:R-:W-:-:S03]  /*11d0*/  IADD3 R8, PT, PT, -R5, RZ, RZ ;  /* 0x000000ff05087210 */ /* 0x000fc60007ffe1ff */
[--C-:B------:R-:W-:Y:S02]  /*11e0*/  @!P1 IMAD.IADD R6, R6, 0x1, -R3.reuse ;  /* 0x0000000106069824 */ /* 0x100fe400078e0a03 */
[----:B------:R-:W-:Y:S01]  /*11f0*/  @!P1 IMAD R3, R2, R11, R3 ;  /* 0x0000000b02039224 */ /* 0x000fe200078e0203 */
[----:B------:R-:W-:Y:S01]  /*1200*/  IADD3 R2, PT, PT, -R7, RZ, RZ ;  /* 0x000000ff07027210 */ /* 0x000fe20007ffe1ff */
[----:B------:R-:W-:Y:S02]  /*1210*/  @!P1 IMAD R5, R6, R9, R7 ;  /* 0x0000000906059224 */ /* 0x000fe400078e0207 */
[----:B------:R-:W-:Y:S02]  /*1220*/  IMAD R8, R4, R8, R133 ;  /* 0x0000000804087224 */ /* 0x000fe400078e0285 */
[----:B------:R-:W-:Y:S02]  /*1230*/  @!P1 IMAD.MOV.U32 R7, RZ, RZ, R3 ;  /* 0x000000ffff079224 */ /* 0x000fe400078e0003 */
[----:B------:R-:W-:-:S02]  /*1240*/  IMAD R2, R10, R2, R135 ;  /* 0x000000020a027224 */ /* 0x000fc400078e0287 */
[----:B------:R-:W-:Y:S02]  /*1250*/  IMAD R133, R5, R4, R8 ;  /* 0x0000000405857224 */ /* 0x000fe400078e0208 */
[----:B------:R-:W-:Y:S02]  /*1260*/  IMAD R135, R7, R10, R2 ;  /* 0x0000000a07877224 */ /* 0x000fe400078e0202 */
.L_x_16:
[----:B------:R-:W1:Y:S01]  /*1270*/  LDCU UR4, c[0x0][0xb30] ;  /* 0x00016600ff0477ac */ /* 0x000e620008000800 */
[----:B------:R-:W2:Y:S08]  /*1280*/  S2UR UR37, SR_CgaCtaId ;  /* 0x00000000002579c3 */ /* 0x000eb00000008800 */
[----:B------:R-:W3:Y:S01]  /*1290*/  LDC R22, c[0x0][0xb24] ;  /* 0x0002c900ff167b82 */ /* 0x000ee20000000800 */
[----:B-1----:R-:W-:-:S09]  /*12a0*/  UISETP.NE.AND UP1, UPT, UR4, 0x1, UPT ;  /* 0x000000010400788c */ /* 0x002fd2000bf25270 */
[----:B--2---:R-:W-:Y:S05]  /*12b0*/  BRA.U UP1, `(.L_x_17) ;  /* 0x0000000101407547 */ /* 0x004fea000b800000 */
[----:B------:R-:W1:Y:S08]  /*12c0*/  LDC.64 R4, c[0x0][0xb10] ;  /* 0x0002c400ff047b82 */ /* 0x000e700000000a00 */
[----:B------:R-:W2:Y:S08]  /*12d0*/  LDC.64 R2, c[0x0][0xb18] ;  /* 0x0002c600ff027b82 */ /* 0x000eb00000000a00 */
[----:B------:R-:W4:Y:S08]  /*12e0*/  LDC R6, c[0x0][0xb20] ;  /* 0x0002c800ff067b82 */ /* 0x000f300000000800 */
[----:B------:R-:W3:Y:S01]  /*12f0*/  LDC R8, c[0x0][0xb0c] ;  /* 0x0002c300ff087b82 */ /* 0x000ee20000000800 */
[----:B-1----:R-:W-:-:S05]  /*1300*/  IMAD.HI.U32 R4, R135, R4, RZ ;  /* 0x0000000487047227 */ /* 0x002fca00078e00ff */
[----:B------:R-:W-:Y:S01]  /*1310*/  SHF.R.U32.HI R4, RZ, R5, R4 ;  /* 0x00000005ff047219 */ /* 0x000fe20000011604 */
[----:B--2---:R-:W-:Y:S01]  /*1320*/  IMAD.HI.U32 R3, R133, R3, RZ ;  /* 0x0000000385037227 */ /* 0x004fe200078e00ff */
[----:B------:R-:W-:-:S04]  /*1330*/  ISETP.NE.AND P0, PT, R2, 0x1, PT ;  /* 0x000000010200780c */ /* 0x000fc80003f05270 */
[----:B----4-:R-:W-:-:S04]  /*1340*/  SHF.R.U32.HI R6, RZ, R6, R3 ;  /* 0x00000006ff067219 */ /* 0x010fc80000011603 */
[----:B------:R-:W-:Y:S02]  /*1350*/  SEL R3, R133, R6, !P0 ;  /* 0x0000000685037207 */ /* 0x000fe40004000000 */
[----:B---3--:R-:W-:-:S04]  /*1360*/  ISETP.NE.AND P1, PT, R8, 0x1, PT ;  /* 0x000000010800780c */ /* 0x008fc80003f25270 */
[----:B------:R-:W-:-:S05]  /*1370*/  SEL R4, R135, R4, !P1 ;  /* 0x0000000487047207 */ /* 0x000fca0004800000 */
[----:B------:R-:W-:Y:S02]  /*1380*/  IMAD.IADD R5, R3, 0x1, -R4 ;  /* 0x0000000103057824 */ /* 0x000fe400078e0a04 */
[----:B------:R-:W-:Y:S02]  /*1390*/  IMAD.IADD R3, R4, 0x1, -R3 ;  /* 0x0000000104037824 */ /* 0x000fe400078e0a03 */
[----:B------:R-:W-:Y:S02]  /*13a0*/  IMAD R135, R5, R8, R135 ;  /* 0x0000000805877224 */ /* 0x000fe400078e0287 */
[----:B------:R-:W-:-:S07]  /*13b0*/  IMAD R133, R3, R2, R133 ;  /* 0x0000000203857224 */ /* 0x000fce00078e0285 */
.L_x_17:
[----:B------:R-:W-:Y:S01]  /*13c0*/  BAR.SYNC.DEFER_BLOCKING 0x0 ;  /* 0x0000000000007b1d */ /* 0x000fe20000010000 */
[----:B------:R-:W-:Y:S01]  /*13d0*/  UISETP.NE.AND UP1, UPT, UR8, 0x2, UPT ;  /* 0x000000020800788c */ /* 0x000fe2000bf25270 */
[----:B------:R-:W-:Y:S02]  /*13e0*/  ISETP.NE.OR P5, PT, R0, 0x2, !P5 ;  /* 0x000000020000780c */ /* 0x000fe40006fa5670 */
[----:B------:R-:W-:-:S06]  /*13f0*/  LOP3.LUT R2, R145, 0x1f, RZ, 0xc0, !PT ;  /* 0x0000001f91027812 */ /* 0x000fcc00078ec0ff */
[----:B------:R-:W-:Y:S05]  /*1400*/  BRA.U UP1, `(.L_x_18) ;  /* 0x0000001501107547 */ /* 0x000fea000b800000 */
[----:B------:R-:W1:Y:S01]  /*1410*/  LDCU UR15, c[0x0][0x38c] ;  /* 0x00007180ff0f77ac */ /* 0x000e620008000800 */
[----:B------:R-:W2:Y:S01]  /*1420*/  LDC R9, c[0x0][0x370] ;  /* 0x0000dc00ff097b82 */ /* 0x000ea20000000800 */
[----:B------:R-:W-:Y:S01]  /*1430*/  PLOP3.LUT P1, PT, PT, PT, UP2, 0x80, 0x8 ;  /* 0x000000000008781c */ /* 0x000fe20003f2f028 */
[----:B------:R-:W-:Y:S01]  /*1440*/  IMAD.MOV.U32 R15, RZ, RZ, 0x1 ;  /* 0x00000001ff0f7424 */ /* 0x000fe200078e00ff */
[----:B------:R-:W-:Y:S01]  /*1450*/  ISETP.EQ.OR P4, PT, R2, RZ, P5 ;  /* 0x000000ff0200720c */ /* 0x000fe20002f82670 */
[----:B------:R-:W-:Y:S01]  /*1460*/  IMAD.MOV.U32 R14, RZ, RZ, RZ ;  /* 0x000000ffff0e7224 */ /* 0x000fe200078e00ff */
[----:B------:R-:W-:Y:S02]  /*1470*/  PLOP3.LUT P1, PT, P1, PT, PT, 0x8, 0x80 ;  /* 0x000000000080781c */ /* 0x000fe40000f2e170 */
[----:B------:R-:W-:Y:S01]  /*1480*/  CS2R R12, SRZ ;  /* 0x00000000000c7805 */ /* 0x000fe2000001ff00 */
[----:B------:R-:W-:Y:S01]  /*1490*/  IMAD.MOV.U32 R10, RZ, RZ, 0x1 ;  /* 0x00000001ff0a7424 */ /* 0x000fe200078e00ff */
[----:B------:R-:W4:Y:S01]  /*14a0*/  LDC R0, c[0x0][0x374] ;  /* 0x0000dd00ff007b82 */ /* 0x000f220000000800 */
[----:B------:R-:W2:Y:S01]  /*14b0*/  LDCU.64 UR24, c[0x0][0x348] ;  /* 0x00006900ff1877ac */ /* 0x000ea20008000a00 */
[----:B------:R-:W-:Y:S01]  /*14c0*/  UMOV UR13, URZ ;  /* 0x000000ff000d7c82 */ /* 0x000fe20008000000 */
[----:B-1----:R-:W-:-:S04]  /*14d0*/  UIADD3 UR5, UPT, UPT, UR15, 0x7f, URZ ;  /* 0x0000007f0f057890 */ /* 0x002fc8000fffe0ff */
[----:B------:R-:W-:-:S04]  /*14e0*/  USHF.R.S32.HI UR4, URZ, 0x1f, UR5 ;  /* 0x0000001fff047899 */ /* 0x000fc80008011405 */
[----:B------:R-:W-:-:S04]  /*14f0*/  ULEA.HI UR4, UR4, UR5, URZ, 0x7 ;  /* 0x0000000504047291 */ /* 0x000fc8000f8f38ff */
[----:B------:R-:W-:Y:S02]  /*1500*/  USHF.R.S32.HI UR22, URZ, 0x7, UR4 ;  /* 0x00000007ff167899 */ /* 0x000fe40008011404 */
[----:B------:R-:W-:Y:S02]  /*1510*/  UIADD3 UR4, UPT, UPT, UR15, -0x1, URZ ;  /* 0xffffffff0f047890 */ /* 0x000fe4000fffe0ff */
[----:B------:R-:W-:Y:S02]  /*1520*/  UISETP.LT.U32.AND UP0, UPT, UR22, 0x9, UPT ;  /* 0x000000091600788c */ /* 0x000fe4000bf01070 */
[----:B------:R-:W-:Y:S02]  /*1530*/  UISETP.GE.U32.AND UP1, UPT, UR4, -0xff, UPT ;  /* 0xffffff010400788c */ /* 0x000fe4000bf26070 */
[----:B------:R-:W-:Y:S02]  /*1540*/  USEL UR21, UR22, 0x9, UP0 ;  /* 0x0000000916157887 */ /* 0x000fe40008000000 */
[----:B------:R-:W-:-:S02]  /*1550*/  UIADD3 UR15, UPT, UPT, UR15, 0xfe, URZ ;  /* 0x000000fe0f0f7890 */ /* 0x000fc4000fffe0ff */
[----:B------:R-:W-:Y:S02]  /*1560*/  UIADD3 UR7, UPT, UPT, UR21, -0x1, URZ ;  /* 0xffffffff15077890 */ /* 0x000fe4000fffe0ff */
[----:B------:R-:W-:-:S03]  /*1570*/  UIADD3 UR14, UPT, UPT, UR22, -UR21, URZ ;  /* 0x80000015160e7290 */ /* 0x000fc6000fffe0ff */
[----:B------:R-:W-:-:S04]  /*1580*/  @UP1 UIADD3 UR7, UPT, UPT, UR21, URZ, URZ ;  /* 0x000000ff15071290 */ /* 0x000fc8000fffe0ff */
[----:B--2---:R-:W-:-:S12]  /*1590*/  UIADD3 UR7, UPT, UPT, UR7, 0x1, URZ ;  /* 0x0000000107077890 */ /* 0x004fd8000fffe0ff */
.L_x_36:
[----:B------:R-:W-:Y:S01]  /*15a0*/  UISETP.NE.AND UP0, UPT, UR37, URZ, UPT ;  /* 0x000000ff2500728c */ /* 0x000fe2000bf05270 */
[----:B------:R-:W1:Y:S08]  /*15b0*/  S2UR UR37, SR_CgaCtaId ;  /* 0x00000000002579c3 */ /* 0x000e700000008800 */
[----:B------:R-:W-:Y:S05]  /*15c0*/  BRA.U UP0, `(.L_x_19) ;  /* 0x0000000100347547 */ /* 0x000fea000b800000 */
[----:B------:R-:W2:Y:S01]  /*15d0*/  S2R R2, SR_CgaCtaId ;  /* 0x0000000000027919 */ /* 0x000ea20000008800 */
[----:B------:R-:W-:-:S04]  /*15e0*/  MOV R3, 0x400 ;  /* 0x0000040000037802 */ /* 0x000fc80000000f00 */
[----:B--2---:R-:W-:Y:S02]  /*15f0*/  LEA R3, R2, R3, 0x18 ;  /* 0x0000000302037211 */ /* 0x004fe400078ec0ff */
[----:B------:R-:W-:-:S03]  /*1600*/  SHF.L.U32 R2, R10, 0x1f, RZ ;  /* 0x0000001f0a027819 */ /* 0x000fc600000006ff */
[----:B------:R-:W-:-:S04]  /*1610*/  IMAD R3, R12, 0x8, R3 ;  /* 0x000000080c037824 */ /* 0x000fc800078e0203 */
[----:B------:R-:W2:Y:S02]  /*1620*/  SYNCS.PHASECHK.TRANS64.TRYWAIT P0, [R3+URZ+0x120], R2 ;  /* 0x00012002030075a7 */ /* 0x000ea400080011ff */
[----:B--2---:R-:W-:Y:S05]  /*1630*/  @!P0 BRA `(.L_x_20) ;  /* 0x00000060000c8947 */ /* 0x004fea0003800000 */
.L_x_102:
[----:B------:R-:W-:Y:S01]  /*1640*/  VIADD R12, R12, 0x1 ;  /* 0x000000010c0c7836 */ /* 0x000fe20000000000 */
[----:B------:R2:W-:Y:S04]  /*1650*/  SYNCS.ARRIVE.TRANS64.A1T0 RZ, [R3+URZ+0x110], RZ ;  /* 0x000110ff03ff79a7 */ /* 0x0005e800081000ff */
[----:B------:R-:W-:-:S04]  /*1660*/  ISETP.NE.AND P0, PT, R12, 0x2, PT ;  /* 0x000000020c00780c */ /* 0x000fc80003f05270 */
[----:B------:R-:W-:Y:S02]  /*1670*/  SEL R12, R12, RZ, P0 ;  /* 0x000000ff0c0c7207 */ /* 0x000fe40000000000 */
[----:B--2---:R-:W-:-:S04]  /*1680*/  SEL R3, RZ, 0x1, P0 ;  /* 0x00000001ff037807 */ /* 0x004fc80000000000 */
[----:B------:R-:W-:-:S07]  /*1690*/  LOP3.LUT R10, R10, R3, RZ, 0x3c, !PT ;  /* 0x000000030a0a7212 */ /* 0x000fce00078e3cff */
.L_x_19:
[----:B------:R-:W-:Y:S01]  /*16a0*/  UMOV UR4, 0x400 ;  /* 0x0000040000047882 */ /* 0x000fe20000000000 */
[----:B------:R-:W-:Y:S01]  /*16b0*/  SHF.L.U32 R2, R15, 0x1f, RZ ;  /* 0x0000001f0f027819 */ /* 0x000fe200000006ff */
[----:B-1----:R-:W-:Y:S01]  /*16c0*/  ULEA UR4, UR37, UR4, 0x18 ;  /* 0x0000000425047291 */ /* 0x002fe2000f8ec0ff */
[----:B------:R-:W-:Y:S01]  /*16d0*/  R2UR UR35, R135 ;  /* 0x00000000872372ca */ /* 0x000fe200000e0000 */
[----:B------:R-:W-:Y:S01]  /*16e0*/  UISETP.GE.U32.AND UP0, UPT, UR15, 0xff, UPT ;  /* 0x000000ff0f00788c */ /* 0x000fe2000bf06070 */
[----:B------:R-:W-:Y:S01]  /*16f0*/  R2UR UR11, R133 ;  /* 0x00000000850b72ca */ /* 0x000fe200000e0000 */
[----:B------:R-:W-:Y:S01]  /*1700*/  ULEA UR5, UR13, UR4, 0x3 ;  /* 0x000000040d057291 */ /* 0x000fe2000f8e18ff */
[----:B------:R-:W-:-:S08]  /*1710*/  UMOV UR23, URZ ;  /* 0x000000ff00177c82 */ /* 0x000fd00008000000 */
[----:B------:R1:W2:Y:S01]  /*1720*/  SYNCS.PHASECHK.TRANS64.TRYWAIT P0, [UR5+0x48], R2 ;  /* 0x00004802ff0075a7 */ /* 0x0002a20008001105 */
[----:B------:R-:W-:Y:S02]  /*1730*/  USHF.L.U32 UR35, UR35, 0x6, URZ ;  /* 0x0000000623237899 */ /* 0x000fe400080006ff */
[----:B------:R-:W-:Y:S01]  /*1740*/  UIMAD UR11, UR11, 0x70, URZ ;  /* 0x000000700b0b78a4 */ /* 0x000fe2000f8e02ff */
[----:B------:R-:W-:Y:S11]  /*1750*/  BRA.U !UP0, `(.L_x_21) ;  /* 0x0000000108a87547 */ /* 0x000ff6000b800000 */
[----:B------:R-:W-:Y:S01]  /*1760*/  UMOV UR16, URZ ;  /* 0x000000ff00107c82 */ /* 0x000fe20008000000 */
[----:B------:R-:W-:-:S05]  /*1770*/  UMOV UR6, UR13 ;  /* 0x0000000d00067c82 */ /* 0x000fca0008000000 */
.L_x_26:
[----:B--2---:R-:W-:Y:S01]  /*1780*/  @!P5 MOV R3, 0x5800 ;  /* 0x000058000003d802 */ /* 0x004fe20000000f00 */
[----:B-1----:R-:W-:Y:S01]  /*1790*/  ULEA UR33, UR6, UR4, 0x3 ;  /* 0x0000000406217291 */ /* 0x002fe2000f8e18ff */
[----:B--2---:R-:W-:Y:S11]  /*17a0*/  @P0 BRA `(.L_x_22) ;  /* 0x00000000000c0947 */ /* 0x004ff60003800000 */
[----:B------:R-:W-:Y:S04]  /*17b0*/  SHF.L.U32 R5, R15, 0x1f, RZ ;  /* 0x0000001f0f057819 */ /* 0x000fe800000006ff */
[----:B------:R-:W2:Y:S02]  /*17c0*/  SYNCS.PHASECHK.TRANS64.TRYWAIT P0, [UR33+0x48], R5 ;  /* 0x00004805ff0075a7 */ /* 0x000ea40008001121 */
[----:B--2---:R-:W-:Y:S05]  /*17d0*/  @!P0 BRA `(.L_x_23) ;  /* 0x0000005c00b88947 */ /* 0x004fea0003800000 */
.L_x_22:
[----:B------:R2:W-:Y:S01]  /*17e0*/  @!P5 SYNCS.ARRIVE.TRANS64 RZ, [UR33], R3 ;  /* 0x00000003ffffd9a7 */ /* 0x0005e20008000021 */
[----:B------:R-:W-:Y:S04]  /*17f0*/  BSSY.RECONVERGENT B0, `(.L_x_24) ;  /* 0x0000003000007945 */ /* 0x000fe80003800200 */
[----:B------:R-:W-:Y:S05]  /*1800*/  @P4 BRA `(.L_x_25) ;  /* 0x0000000000044947 */ /* 0x000fea0003800000 */
[----:B------:R-:W-:Y:S05]  /*1810*/  BPT.TRAP 0x1 ;  /* 0x000000040000795c */ /* 0x000fea0000300000 */
.L_x_25:
[----:B------:R-:W-:Y:S05]  /*1820*/  BSYNC.RECONVERGENT B0 ;  /* 0x0000000000007941 */ /* 0x000fea0003800200 */
.L_x_24:
[----:B------:R-:W-:Y:S02]  /*1830*/  UIADD3 UR13, UPT, UPT, UR6, 0x1, URZ ;  /* 0x00000001060d7890 */ /* 0x000fe4000fffe0ff */
[----:B------:R-:W-:Y:S02]  /*1840*/  UIADD3 UR18, UP1, UPT, UR24, 0x80, URZ ;  /* 0x0000008018127890 */ /* 0x000fe4000ff3e0ff */
[----:B------:R-:W-:Y:S02]  /*1850*/  UISETP.NE.AND UP0, UPT, UR13, 0x9, UPT ;  /* 0x000000090d00788c */ /* 0x000fe4000bf05270 */
[----:B------:R-:W-:Y:S02]  /*1860*/  ULEA UR32, UR6, UR4, 0xd ;  /* 0x0000000406207291 */ /* 0x000fe4000f8e68ff */
[----:B------:R-:W-:Y:S02]  /*1870*/  USEL UR9, URZ, 0x1, UP0 ;  /* 0x00000001ff097887 */ /* 0x000fe40008000000 */
[----:B------:R-:W-:Y:S02]  /*1880*/  USEL UR13, UR13, URZ, UP0 ;  /* 0x000000ff0d0d7287 */ /* 0x000fe40008000000 */
[----:B------:R-:W-:Y:S02]  /*1890*/  USHF.L.U32 UR34, UR16, 0x7, URZ ;  /* 0x0000000710227899 */ /* 0x000fe400080006ff */
[----:B------:R-:W-:Y:S01]  /*18a0*/  ULEA UR8, UR13, UR4, 0x3 ;  /* 0x000000040d087291 */ /* 0x000fe2000f8e18ff */
[----:B------:R-:W-:Y:S01]  /*18b0*/  LOP3.LUT R15, R15, UR9, RZ, 0x3c, !PT ;  /* 0x000000090f0f7c12 */ /* 0x000fe2000f8e3cff */
[----:B------:R-:W-:Y:S02]  /*18c0*/  UIADD3.X UR19, UPT, UPT, URZ, UR25, URZ, UP1, !UPT ;  /* 0x00000019ff137290 */ /* 0x000fe40008ffe4ff */
[----:B------:R-:W-:Y:S01]  /*18d0*/  UIADD3 UR32, UPT, UPT, UR32, 0x3a00, URZ ;  /* 0x00003a0020207890 */ /* 0x000fe2000fffe0ff */
[----:B-1----:R-:W-:Y:S01]  /*18e0*/  SHF.L.U32 R2, R15, 0x1f, RZ ;  /* 0x0000001f0f027819 */ /* 0x002fe200000006ff */
[----:B------:R-:W-:Y:S02]  /*18f0*/  UIMAD UR5, UR6, 0x3800, UR4 ;  /* 0x00003800060578a4 */ /* 0x000fe4000f8e0204 */
[----:B------:R-:W-:Y:S01]  /*1900*/  UIADD3 UR26, UP0, UPT, UR24, 0x180, URZ ;  /* 0x00000180181a7890 */ /* 0x000fe2000ff1e0ff */
[----:B------:R1:W1:Y:S01]  /*1910*/  SYNCS.PHASECHK.TRANS64.TRYWAIT P0, [UR8+0x48], R2 ;  /* 0x00004802ff0075a7 */ /* 0x0002620008001108 */
[----:B------:R-:W-:Y:S01]  /*1920*/  UMOV UR28, 0x0 ;  /* 0x00000000001c7882 */ /* 0x000fe20000000000 */
[----:B------:R-:W-:Y:S01]  /*1930*/  UMOV UR29, 0x10000000 ;  /* 0x10000000001d7882 */ /* 0x000fe20000000000 */
[----:B------:R-:W-:Y:S01]  /*1940*/  UIADD3 UR8, UPT, UPT, UR5, 0x15a00, URZ ;  /* 0x00015a0005087890 */ /* 0x000fe2000fffe0ff */
[----:B------:R1:W-:Y:S01]  /*1950*/  UTMALDG.3D [UR32], [UR18], desc[UR28] ;  /* 0x00001c20120075b4 */ /* 0x0003e20008011000 */
[----:B------:R-:W-:Y:S02]  /*1960*/  UIADD3.X UR27, UPT, UPT, URZ, UR25, URZ, UP0, !UPT ;  /* 0x00000019ff1b7290 */ /* 0x000fe400087fe4ff */
[----:B------:R-:W-:Y:S01]  /*1970*/  UIADD3 UR16, UPT, UPT, UR16, 0x1, URZ ;  /* 0x0000000110107890 */ /* 0x000fe2000fffe0ff */
[----:B------:R-:W-:Y:S01]  /*1980*/  UMOV UR12, UR36 ;  /* 0x00000024000c7c82 */ /* 0x000fe20008000000 */
[----:B------:R-:W-:Y:S01]  /*1990*/  UMOV UR9, UR33 ;  /* 0x0000002100097c82 */ /* 0x000fe20008000000 */
[----:B------:R-:W-:Y:S01]  /*19a0*/  UMOV UR10, UR34 ;  /* 0x00000022000a7c82 */ /* 0x000fe20008000000 */
[----:B------:R-:W-:Y:S03]  /*19b0*/  UISETP.NE.AND UP0, UPT, UR16, UR7, UPT ;  /* 0x000000071000728c */ /* 0x000fe6000bf05270 */
[----:B------:R1:W-:Y:S01]  /*19c0*/  UTMALDG.3D [UR8], [UR26], desc[UR28] ;  /* 0x00001c081a0075b4 */ /* 0x0003e20008011000 */
[----:B------:R-:W-:Y:S01]  /*19d0*/  UMOV UR23, UR7 ;  /* 0x0000000700177c82 */ /* 0x000fe20008000000 */
[----:B------:R-:W-:Y:S04]  /*19e0*/  UMOV UR6, UR13 ;  /* 0x0000000d00067c82 */ /* 0x000fe80008000000 */
[----:B------:R-:W-:Y:S05]  /*19f0*/  BRA.U UP0, `(.L_x_26) ;  /* 0xfffffffd00607547 */ /* 0x000fea000b83ffff */
.L_x_21:
[----:B------:R-:W-:Y:S01]  /*1a00*/  ULEA UR5, UR13, UR4, 0x3 ;  /* 0x000000040d057291 */ /* 0x000fe2000f8e18ff */
[----:B-1----:R-:W-:Y:S01]  /*1a10*/  SHF.L.U32 R2, R15, 0x1f, RZ ;  /* 0x0000001f0f027819 */ /* 0x002fe200000006ff */
[----:B------:R-:W-:Y:S01]  /*1a20*/  @!P1 SYNCS.ARRIVE.TRANS64.A1T0 RZ, [UR4+0xa8], RZ ;  /* 0x0000a8ffffff99a7 */ /* 0x000fe20008100004 */
[----:B------:R-:W-:-:S06]  /*1a30*/  UISETP.GT.AND UP0, UPT, UR22, UR21, UPT ;  /* 0x000000151600728c */ /* 0x000fcc000bf04270 */
[----:B--2---:R1:W2:Y:S03]  /*1a40*/  SYNCS.PHASECHK.TRANS64.TRYWAIT P0, [UR5+0x48], R2 ;  /* 0x00004802ff0075a7 */ /* 0x0042a60008001105 */
[----:B------:R-:W-:Y:S05]  /*1a50*/  BRA.U !UP0, `(.L_x_27) ;  /* 0x0000000108ac7547 */ /* 0x000fea000b800000 */
[----:B------:R-:W-:Y:S01]  /*1a60*/  UIADD3 UR26, UPT, UPT, UR14, UR23, URZ ;  /* 0x000000170e1a7290 */ /* 0x000fe2000fffe0ff */
[----:B------:R-:W-:-:S11]  /*1a70*/  UMOV UR6, UR13 ;  /* 0x0000000d00067c82 */ /* 0x000fd60008000000 */
.L_x_32:
[----:B--2---:R-:W-:Y:S01]  /*1a80*/  @!P5 MOV R3, 0x5800 ;  /* 0x000058000003d802 */ /* 0x004fe20000000f00 */
[----:B-1----:R-:W-:Y:S01]  /*1a90*/  ULEA UR17, UR6, UR4, 0x3 ;  /* 0x0000000406117291 */ /* 0x002fe2000f8e18ff */
[----:B--2---:R-:W-:Y:S11]  /*1aa0*/  @P0 BRA `(.L_x_28) ;  /* 0x00000000000c0947 */ /* 0x004ff60003800000 */
[----:B------:R-:W-:Y:S04]  /*1ab0*/  SHF.L.U32 R5, R15, 0x1f, RZ ;  /* 0x0000001f0f057819 */ /* 0x000fe800000006ff */
[----:B------:R-:W2:Y:S02]  /*1ac0*/  SYNCS.PHASECHK.TRANS64.TRYWAIT P0, [UR17+0x48], R5 ;  /* 0x00004805ff0075a7 */ /* 0x000ea40008001111 */
[----:B--2---:R-:W-:Y:S05]  /*1ad0*/  @!P0 BRA `(.L_x_29) ;  /* 0x0000005c00108947 */ /* 0x004fea0003800000 */
.L_x_28:
[----:B------:R2:W-:Y:S01]  /*1ae0*/  @!P5 SYNCS.ARRIVE.TRANS64 RZ, [UR17], R3 ;  /* 0x00000003ffffd9a7 */ /* 0x0005e20008000011 */
[----:B------:R-:W-:Y:S04]  /*1af0*/  BSSY.RECONVERGENT B0, `(.L_x_30) ;  /* 0x0000003000007945 */ /* 0x000fe80003800200 */
[----:B------:R-:W-:Y:S05]  /*1b00*/  @P4 BRA `(.L_x_31) ;  /* 0x0000000000044947 */ /* 0x000fea0003800000 */
[----:B------:R-:W-:Y:S05]  /*1b10*/  BPT.TRAP 0x1 ;  /* 0x000000040000795c */ /* 0x000fea0000300000 */
.L_x_31:
[----:B------:R-:W-:Y:S05]  /*1b20*/  BSYNC.RECONVERGENT B0 ;  /* 0x0000000000007941 */ /* 0x000fea0003800200 */
.L_x_30:
[----:B------:R-:W-:Y:S02]  /*1b30*/  UIADD3 UR13, UPT, UPT, UR6, 0x1, URZ ;  /* 0x00000001060d7890 */ /* 0x000fe4000fffe0ff */
[----:B------:R-:W-:Y:S02]  /*1b40*/  ULEA UR16, UR6, UR4, 0xd ;  /* 0x0000000406107291 */ /* 0x000fe4000f8e68ff */
[----:B------:R-:W-:Y:S02]  /*1b50*/  UISETP.NE.AND UP0, UPT, UR13, 0x9, UPT ;  /* 0x000000090d00788c */ /* 0x000fe4000bf05270 */
[----:B------:R-:W-:Y:S02]  /*1b60*/  UIADD3 UR32, UP1, UPT, UR24, 0x80, URZ ;  /* 0x0000008018207890 */ /* 0x000fe4000ff3e0ff */
[----:B------:R-:W-:Y:S02]  /*1b70*/  USEL UR9, URZ, 0x1, UP0 ;  /* 0x00000001ff097887 */ /* 0x000fe40008000000 */
[----:B------:R-:W-:Y:S02]  /*1b80*/  USEL UR13, UR13, URZ, UP0 ;  /* 0x000000ff0d0d7287 */ /* 0x000fe40008000000 */
[----:B------:R-:W-:Y:S02]  /*1b90*/  USHF.L.U32 UR18, UR23, 0x7, URZ ;  /* 0x0000000717127899 */ /* 0x000fe400080006ff */
[----:B------:R-:W-:Y:S01]  /*1ba0*/  ULEA UR8, UR13, UR4, 0x3 ;  /* 0x000000040d087291 */ /* 0x000fe2000f8e18ff */
[----:B------:R-:W-:Y:S01]  /*1bb0*/  LOP3.LUT R15, R15, UR9, RZ, 0x3c, !PT ;  /* 0x000000090f0f7c12 */ /* 0x000fe2000f8e3cff */
[----:B------:R-:W-:Y:S02]  /*1bc0*/  UIADD3 UR16, UPT, UPT, UR16, 0x3a00, URZ ;  /* 0x00003a0010107890 */ /* 0x000fe4000fffe0ff */
[----:B------:R-:W-:Y:S01]  /*1bd0*/  UIADD3.X UR33, UPT, UPT, URZ, UR25, URZ, UP1, !UPT ;  /* 0x00000019ff217290 */ /* 0x000fe20008ffe4ff */
[----:B-1----:R-:W-:Y:S01]  /*1be0*/  SHF.L.U32 R2, R15, 0x1f, RZ ;  /* 0x0000001f0f027819 */ /* 0x002fe200000006ff */
[----:B------:R-:W-:Y:S02]  /*1bf0*/  UIMAD UR5, UR6, 0x3800, UR4 ;  /* 0x00003800060578a4 */ /* 0x000fe4000f8e0204 */
[----:B------:R-:W-:Y:S01]  /*1c00*/  UIADD3 UR30, UP0, UPT, UR24, 0x180, URZ ;  /* 0x00000180181e7890 */ /* 0x000fe2000ff1e0ff */
[----:B------:R1:W1:Y:S01]  /*1c10*/  SYNCS.PHASECHK.TRANS64.TRYWAIT P0, [UR8+0x48], R2 ;  /* 0x00004802ff0075a7 */ /* 0x0002620008001108 */
[----:B------:R-:W-:Y:S01]  /*1c20*/  UIADD3 UR8, UPT, UPT, UR5, 0x15a00, URZ ;  /* 0x00015a0005087890 */ /* 0x000fe2000fffe0ff */
[----:B------:R-:W-:Y:S01]  /*1c30*/  UMOV UR28, 0x0 ;  /* 0x00000000001c7882 */ /* 0x000fe20000000000 */
[----:B------:R-:W-:Y:S01]  /*1c40*/  UMOV UR29, 0x10000000 ;  /* 0x10000000001d7882 */ /* 0x000fe20000000000 */
[----:B------:R-:W-:Y:S01]  /*1c50*/  UMOV UR19, UR35 ;  /* 0x0000002300137c82 */ /* 0x000fe20008000000 */
[----:B------:R-:W-:Y:S01]  /*1c60*/  UMOV UR20, UR36 ;  /* 0x0000002400147c82 */ /* 0x000fe20008000000 */
[----:B------:R-:W-:Y:S01]  /*1c70*/  UIADD3.X UR31, UPT, UPT, URZ, UR25, URZ, UP0, !UPT ;  /* 0x00000019ff1f7290 */ /* 0x000fe200087fe4ff */
[----:B------:R1:W-:Y:S01]  /*1c80*/  UTMALDG.3D [UR16], [UR32], desc[UR28] ;  /* 0x00001c10200075b4 */ /* 0x0003e20008011000 */
[----:B------:R-:W-:Y:S01]  /*1c90*/  UIADD3 UR23, UPT, UPT, UR23, 0x1, URZ ;  /* 0x0000000117177890 */ /* 0x000fe2000fffe0ff */
[----:B------:R-:W-:Y:S01]  /*1ca0*/  UMOV UR12, UR36 ;  /* 0x00000024000c7c82 */ /* 0x000fe20008000000 */
[----:B------:R-:W-:Y:S01]  /*1cb0*/  UMOV UR9, UR17 ;  /* 0x0000001100097c82 */ /* 0x000fe20008000000 */
[----:B------:R-:W-:Y:S01]  /*1cc0*/  UMOV UR10, UR18 ;  /* 0x00000012000a7c82 */ /* 0x000fe20008000000 */
[----:B------:R-:W-:Y:S03]  /*1cd0*/  UISETP.NE.AND UP0, UPT, UR23, UR26, UPT ;  /* 0x0000001a1700728c */ /* 0x000fe6000bf05270 */
[----:B------:R1:W-:Y:S01]  /*1ce0*/  UTMALDG.3D [UR8], [UR30], desc[UR28] ;  /* 0x00001c081e0075b4 */ /* 0x0003e20008011000 */
[----:B------:R-:W-:Y:S05]  /*1cf0*/  UMOV UR6, UR13 ;  /* 0x0000000d00067c82 */ /* 0x000fea0008000000 */
[----:B------:R-:W-:Y:S05]  /*1d00*/  BRA.U UP0, `(.L_x_32) ;  /* 0xfffffffd005c7547 */ /* 0x000fea000b83ffff */
.L_x_27:
[C---:B-1----:R-:W-:Y:S01]  /*1d10*/  LEA R2, R14.reuse, UR4, 0x3 ;  /* 0x000000040e027c11 */ /* 0x042fe2000f8e18ff */
[----:B------:R-:W-:Y:S01]  /*1d20*/  NOP ;  /* 0x0000000000007918 */ /* 0x000fe20000000000 */
[----:B--2---:R-:W-:Y:S02]  /*1d30*/  SHF.L.U32 R3, R13, 0x1f, RZ ;  /* 0x0000001f0d037819 */ /* 0x004fe400000006ff */
[----:B------:R-:W-:Y:S02]  /*1d40*/  LEA R4, R14, UR4, 0x4 ;  /* 0x000000040e047c11 */ /* 0x000fe4000f8e20ff */
[----:B------:R-:W1:Y:S02]  /*1d50*/  SYNCS.PHASECHK.TRANS64.TRYWAIT P0, [R2+URZ+0xb0], R3 ;  /* 0x0000b003020075a7 */ /* 0x000e6400080011ff */
[----:B-1----:R-:W-:Y:S05]  /*1d60*/  @!P0 BRA `(.L_x_33) ;  /* 0x0000005800848947 */ /* 0x002fea0003800000 */
.L_x_105:
[----:B------:R-:W2:Y:S01]  /*1d70*/  LDS.128 R4, [R4+0x140] ;  /* 0x0001400004047984 */ /* 0x000ea20000000c00 */
[----:B---3--:R-:W-:Y:S01]  /*1d80*/  ISETP.GE.AND P0, PT, R22, 0x1, PT ;  /* 0x000000011600780c */ /* 0x008fe20003f06270 */
[----:B-1----:R-:W-:Y:S01]  /*1d90*/  VIADD R2, R2, 0xc0 ;  /* 0x000000c002027836 */ /* 0x002fe20000000000 */
[----:B------:R-:W-:Y:S01]  /*1da0*/  @!PT LDS RZ, [RZ] ;  /* 0x00000000fffff984 */ /* 0x000fe20000000800 */
[----:B------:R-:W-:Y:S01]  /*1db0*/  @!PT LDS RZ, [RZ] ;  /* 0x00000000fffff984 */ /* 0x000fe20000000800 */
[----:B------:R-:W-:Y:S01]  /*1dc0*/  @!PT LDS RZ, [RZ] ;  /* 0x00000000fffff984 */ /* 0x000fe20000000800 */
[----:B------:R-:W-:Y:S01]  /*1dd0*/  @!PT LDS RZ, [RZ] ;  /* 0x00000000fffff984 */ /* 0x000fe20000000800 */
[----:B------:R1:W-:Y:S06]  /*1de0*/  MEMBAR.ALL.CTA ;  /* 0x0000000000007992 */ /* 0x0003ec0000008000 */
[----:B-1----:R-:W1:Y:S01]  /*1df0*/  FENCE.VIEW.ASYNC.S ;  /* 0x00000000000073c6 */ /* 0x002e620000000000 */
[----:B------:R-:W-:-:S04]  /*1e00*/  PRMT R2, RZ, 0x654, R2 ;  /* 0x00000654ff027816 */ /* 0x000fc80000000002 */
[----:B-1----:R1:W-:Y:S01]  /*1e10*/  SYNCS.ARRIVE.TRANS64.RED.A1T0 RZ, [R2+URZ], RZ ;  /* 0x000000ff02ff79a7 */ /* 0x0023e200081004ff */
[----:B--2---:R-:W-:-:S13]  /*1e20*/  LOP3.LUT P2, RZ, R6, 0x1, RZ, 0xc0, !PT ;  /* 0x0000000106ff7812 */ /* 0x004fda000784c0ff */
[----:B------:R-:W-:Y:S01]  /*1e30*/  @P2 SHF.R.U32.HI R3, RZ, 0x10, R5 ;  /* 0x00000010ff032819 */ /* 0x000fe20000011605 */
[----:B------:R-:W-:Y:S01]  /*1e40*/  VOTEU.ANY UP0, P2 ;  /* 0x0000000000ff7886 */ /* 0x000fe20001000100 */
[----:B------:R-:W-:Y:S02]  /*1e50*/  @P2 MOV R11, R4 ;  /* 0x00000004000b2202 */ /* 0x000fe40000000f00 */
[----:B------:R-:W-:Y:S02]  /*1e60*/  @P2 R2UR.BROADCAST UR5, R3 ;  /* 0x00000000030522ca */ /* 0x000fe400008e0000 */
[----:B------:R-:W-:-:S11]  /*1e70*/  @P2 LOP3.LUT R8, R5, 0xffff, RZ, 0xc0, !PT ;  /* 0x0000ffff05082812 */ /* 0x000fd600078ec0ff */
[----:B------:R-:W-:Y:S01]  /*1e80*/  @UP0 UMOV UR36, UR5 ;  /* 0x0000000500240c82 */ /* 0x000fe20008000000 */
[----:B-1----:R-:W-:Y:S05]  /*1e90*/  @!P0 BRA `(.L_x_34) ;  /* 0x0000000000b88947 */ /* 0x002fea0003800000 */
[----:B------:R-:W4:Y:S01]  /*1ea0*/  LDC.64 R4, c[0x0][0xb18] ;  /* 0x0002c600ff047b82 */ /* 0x000f220000000a00 */
[----:B------:R-:W-:-:S07]  /*1eb0*/  ISETP.NE.AND P3, PT, R22, 0x1, PT ;  /* 0x000000011600780c */ /* 0x000fce0003f65270 */
[----:B------:R-:W1:Y:S08]  /*1ec0*/  LDC.64 R6, c[0x0][0xb10] ;  /* 0x0002c400ff067b82 */ /* 0x000e700000000a00 */
[----:B------:R-:W2:Y:S08]  /*1ed0*/  LDC R16, c[0x0][0xb20] ;  /* 0x0002c800ff107b82 */ /* 0x000eb00000000800 */
[----:B------:R-:W3:Y:S01]  /*1ee0*/  LDC R18, c[0x0][0xb0c] ;  /* 0x0002c300ff127b82 */ /* 0x000ee20000000800 */
[----:B----4-:R-:W-:Y:S01]  /*1ef0*/  IMAD.HI.U32 R17, R0, R5, RZ ;  /* 0x0000000500117227 */ /* 0x010fe200078e00ff */
[----:B------:R-:W-:-:S03]  /*1f00*/  ISETP.NE.AND P0, PT, R4, 0x1, PT ;  /* 0x000000010400780c */ /* 0x000fc60003f05270 */
[----:B------:R-:W-:-:S03]  /*1f10*/  IMAD.HI.U32 R5, R8, R5, RZ ;  /* 0x0000000508057227 */ /* 0x000fc600078e00ff */
[----:B------:R-:W4:Y:S01]  /*1f20*/  LDC.64 R2, c[0x0][0xb28] ;  /* 0x0002ca00ff027b82 */ /* 0x000f220000000a00 */
[----:B-1----:R-:W-:-:S04]  /*1f30*/  IMAD.HI.U32 R20, R9, R6, RZ ;  /* 0x0000000609147227 */ /* 0x002fc800078e00ff */
[----:B------:R-:W-:Y:S01]  /*1f40*/  IMAD.HI.U32 R24, R11, R6, RZ ;  /* 0x000000060b187227 */ /* 0x000fe200078e00ff */
[----:B------:R-:W-:Y:S02]  /*1f50*/  SHF.R.U32.HI R20, RZ, R7, R20 ;  /* 0x00000007ff147219 */ /* 0x000fe40000011614 */
[-C--:B--2---:R-:W-:Y:S02]  /*1f60*/  SHF.R.U32.HI R17, RZ, R16.reuse, R17 ;  /* 0x00000010ff117219 */ /* 0x084fe40000011611 */
[----:B------:R-:W-:Y:S02]  /*1f70*/  SHF.R.U32.HI R5, RZ, R16, R5 ;  /* 0x00000010ff057219 */ /* 0x000fe40000011605 */
[----:B------:R-:W-:Y:S02]  /*1f80*/  SEL R17, R0, R17, !P0 ;  /* 0x0000001100117207 */ /* 0x000fe40004000000 */
[----:B------:R-:W-:Y:S02]  /*1f90*/  SHF.R.U32.HI R24, RZ, R7, R24 ;  /* 0x00000007ff187219 */ /* 0x000fe40000011618 */
[----:B---3--:R-:W-:-:S02]  /*1fa0*/  ISETP.NE.AND P1, PT, R18, 0x1, PT ;  /* 0x000000011200780c */ /* 0x008fc40003f25270 */
[----:B------:R-:W-:Y:S02]  /*1fb0*/  SEL R5, R8, R5, !P0 ;  /* 0x0000000508057207 */ /* 0x000fe40004000000 */
[----:B------:R-:W-:Y:S02]  /*1fc0*/  SEL R19, R9, R20, !P1 ;  /* 0x0000001409137207 */ /* 0x000fe40004800000 */
[----:B------:R-:W-:Y:S01]  /*1fd0*/  SEL R7, R11, R24, !P1 ;  /* 0x000000180b077207 */ /* 0x000fe20004800000 */
[----:B----4-:R-:W-:-:S04]  /*1fe0*/  IMAD.HI.U32 R20, R17, R2, RZ ;  /* 0x0000000211147227 */ /* 0x010fc800078e00ff */
[----:B------:R-:W-:Y:S01]  /*1ff0*/  IMAD.HI.U32 R6, R19, R2, RZ ;  /* 0x0000000213067227 */ /* 0x000fe200078e00ff */
[----:B------:R-:W-:-:S04]  /*2000*/  @P3 SHF.R.U32.HI R17, RZ, R3, R20 ;  /* 0x00000003ff113219 */ /* 0x000fc80000011614 */
[----:B------:R-:W-:Y:S01]  /*2010*/  @P3 SHF.R.U32.HI R19, RZ, R3, R6 ;  /* 0x00000003ff133219 */ /* 0x000fe20000011606 */
[----:B------:R-:W-:-:S04]  /*2020*/  IMAD R17, R22, R17, RZ ;  /* 0x0000001116117224 */ /* 0x000fc800078e02ff */
[----:B------:R-:W-:Y:S01]  /*2030*/  IMAD R6, R22, R19, RZ ;  /* 0x0000001316067224 */ /* 0x000fe200078e02ff */
[C---:B------:R-:W-:Y:S02]  /*2040*/  ISETP.GE.AND P0, PT, R5.reuse, R17, PT ;  /* 0x000000110500720c */ /* 0x040fe40003f06270 */
[----:B------:R-:W-:Y:S02]  /*2050*/  IADD3 R17, PT, PT, -R5, RZ, RZ ;  /* 0x000000ff05117210 */ /* 0x000fe40007ffe1ff */
[----:B------:R-:W-:Y:S01]  /*2060*/  ISETP.GE.OR P0, PT, R7, R6, P0 ;  /* 0x000000060700720c */ /* 0x000fe20000706670 */
[----:B------:R-:W-:-:S04]  /*2070*/  IMAD.HI.U32 R6, R5, R2, RZ ;  /* 0x0000000205067227 */ /* 0x000fc800078e00ff */
[----:B------:R-:W-:Y:S01]  /*2080*/  IMAD R8, R4, R17, R8 ;  /* 0x0000001104087224 */ /* 0x000fe200078e0208 */
[----:B------:R-:W-:-:S04]  /*2090*/  SHF.R.U32.HI R6, RZ, R3, R6 ;  /* 0x00000003ff067219 */ /* 0x000fc80000011606 */
[----:B------:R-:W-:-:S03]  /*20a0*/  SEL R6, R5, R6, !P3 ;  /* 0x0000000605067207 */ /* 0x000fc60005800000 */
[----:B------:R-:W-:-:S04]  /*20b0*/  @!P0 IMAD.HI.U32 R16, R7, R2, RZ ;  /* 0x0000000207108227 */ /* 0x000fc800078e00ff */
[----:B------:R-:W-:Y:S01]  /*20c0*/  IMAD.MOV R2, RZ, RZ, -R6 ;  /* 0x000000ffff027224 */ /* 0x000fe200078e0a06 */
[----:B------:R-:W-:-:S03]  /*20d0*/  @!P0 SHF.R.U32.HI R16, RZ, R3, R16 ;  /* 0x00000003ff108219 */ /* 0x000fc60000011610 */
[----:B------:R-:W-:Y:S01]  /*20e0*/  IMAD R2, R22, R2, R5 ;  /* 0x0000000216027224 */ /* 0x000fe200078e0205 */
[----:B------:R-:W-:-:S05]  /*20f0*/  @!P0 SEL R3, R7, R16, !P3 ;  /* 0x0000001007038207 */ /* 0x000fca0005800000 */
[--C-:B------:R-:W-:Y:S02]  /*2100*/  @!P0 IMAD.IADD R6, R6, 0x1, -R3.reuse ;  /* 0x0000000106068824 */ /* 0x100fe400078e0a03 */
[----:B------:R-:W-:Y:S01]  /*2110*/  @!P0 IMAD R3, R2, R19, R3 ;  /* 0x0000001302038224 */ /* 0x000fe200078e0203 */
[----:B------:R-:W-:Y:S01]  /*2120*/  IADD3 R2, PT, PT, -R7, RZ, RZ ;  /* 0x000000ff07027210 */ /* 0x000fe20007ffe1ff */
[----:B------:R-:W-:Y:S02]  /*2130*/  @!P0 IMAD R5, R22, R6, R7 ;  /* 0x0000000616058224 */ /* 0x000fe400078e0207 */
[----:B------:R-:W-:Y:S02]  /*2140*/  @!P0 IMAD.MOV.U32 R7, RZ, RZ, R3 ;  /* 0x000000ffff078224 */ /* 0x000fe400078e0003 */
[----:B------:R-:W-:Y:S02]  /*2150*/  IMAD R2, R18, R2, R11 ;  /* 0x0000000212027224 */ /* 0x000fe400078e020b */
[----:B------:R-:W-:-:S02]  /*2160*/  IMAD R8, R5, R4, R8 ;  /* 0x0000000405087224 */ /* 0x000fc400078e0208 */
[----:B------:R-:W-:Y:S02]  /*2170*/  IMAD R11, R7, R18, R2 ;  /* 0x00000012070b7224 */ /* 0x000fe400078e0202 */
.L_x_34:
[----:B------:R-:W1:Y:S02]  /*2180*/  LDCU UR5, c[0x0][0xb30] ;  /* 0x00016600ff0577ac */ /* 0x000e640008000800 */
[----:B-1----:R-:W-:-:S09]  /*2190*/  UISETP.NE.AND UP0, UPT, UR5, 0x1, UPT ;  /* 0x000000010500788c */ /* 0x002fd2000bf05270 */
[----:B------:R-:W-:Y:S05]  /*21a0*/  BRA.U UP0, `(.L_x_35) ;  /* 0x0000000100407547 */ /* 0x000fea000b800000 */
[----:B------:R-:W1:Y:S08]  /*21b0*/  LDC.64 R4, c[0x0][0xb10] ;  /* 0x0002c400ff047b82 */ /* 0x000e700000000a00 */
[----:B------:R-:W2:Y:S08]  /*21c0*/  LDC.64 R2, c[0x0][0xb18] ;  /* 0x0002c600ff027b82 */ /* 0x000eb00000000a00 */
[----:B------:R-:W3:Y:S08]  /*21d0*/  LDC R6, c[0x0][0xb20] ;  /* 0x0002c800ff067b82 */ /* 0x000ef00000000800 */
[----:B------:R-:W4:Y:S01]  /*21e0*/  LDC R16, c[0x0][0xb0c] ;  /* 0x0002c300ff107b82 */ /* 0x000f220000000800 */
[----:B-1----:R-:W-:-:S05]  /*21f0*/  IMAD.HI.U32 R4, R11, R4, RZ ;  /* 0x000000040b047227 */ /* 0x002fca00078e00ff */
[----:B------:R-:W-:Y:S01]  /*2200*/  SHF.R.U32.HI R4, RZ, R5, R4 ;  /* 0x00000005ff047219 */ /* 0x000fe20000011604 */
[----:B--2---:R-:W-:Y:S01]  /*2210*/  IMAD.HI.U32 R3, R8, R3, RZ ;  /* 0x0000000308037227 */ /* 0x004fe200078e00ff */
[----:B------:R-:W-:-:S04]  /*2220*/  ISETP.NE.AND P0, PT, R2, 0x1, PT ;  /* 0x000000010200780c */ /* 0x000fc80003f05270 */
[----:B---3--:R-:W-:-:S04]  /*2230*/  SHF.R.U32.HI R3, RZ, R6, R3 ;  /* 0x00000006ff037219 */ /* 0x008fc80000011603 */
[----:B------:R-:W-:Y:S02]  /*2240*/  SEL R3, R8, R3, !P0 ;  /* 0x0000000308037207 */ /* 0x000fe40004000000 */
[----:B----4-:R-:W-:-:S04]  /*2250*/  ISETP.NE.AND P1, PT, R16, 0x1, PT ;  /* 0x000000011000780c */ /* 0x010fc80003f25270 */
[----:B------:R-:W-:-:S05]  /*2260*/  SEL R4, R11, R4, !P1 ;  /* 0x000000040b047207 */ /* 0x000fca0004800000 */
[----:B------:R-:W-:Y:S02]  /*2270*/  IMAD.IADD R5, R3, 0x1, -R4 ;  /* 0x0000000103057824 */ /* 0x000fe400078e0a04 */
[----:B------:R-:W-:Y:S02]  /*2280*/  IMAD.IADD R3, R4, 0x1, -R3 ;  /* 0x0000000104037824 */ /* 0x000fe400078e0a03 */
[----:B------:R-:W-:Y:S02]  /*2290*/  IMAD R11, R5, R16, R11 ;  /* 0x00000010050b7224 */ /* 0x000fe400078e020b */
[----:B------:R-:W-:-:S07]  /*22a0*/  IMAD R8, R3, R2, R8 ;  /* 0x0000000203087224 */ /* 0x000fce00078e0208 */
.L_x_35:
[----:B------:R-:W-:Y:S01]  /*22b0*/  VIADD R14, R14, 0x1 ;  /* 0x000000010e0e7836 */ /* 0x000fe20000000000 */
[----:B------:R-:W-:Y:S01]  /*22c0*/  PLOP3.LUT P1, PT, PT, PT, PT, 0x80, 0x8 ;  /* 0x000000000008781c */ /* 0x000fe20003f2f070 */
[----:B------:R-:W-:Y:S02]  /*22d0*/  IMAD.IADD R135, R11, 0x1, R132 ;  /* 0x000000010b877824 */ /* 0x000fe400078e0284 */
[----:B------:R-:W-:Y:S01]  /*22e0*/  IMAD.IADD R133, R8, 0x1, R125 ;  /* 0x0000000108857824 */ /* 0x000fe200078e027d */
[----:B------:R-:W-:-:S04]  /*22f0*/  ISETP.NE.AND P0, PT, R14, 0x2, PT ;  /* 0x000000020e00780c */ /* 0x000fc80003f05270 */
[----:B------:R-:W-:Y:S02]  /*2300*/  SEL R2, RZ, 0x1, P0 ;  /* 0x00000001ff027807 */ /* 0x000fe40000000000 */
[----:B------:R-:W-:Y:S02]  /*2310*/  SEL R14, R14, RZ, P0 ;  /* 0x000000ff0e0e7207 */ /* 0x000fe40000000000 */
[----:B------:R-:W-:Y:S01]  /*2320*/  LOP3.LUT R13, R13, R2, RZ, 0x3c, !PT ;  /* 0x000000020d0d7212 */ /* 0x000fe200078e3cff */
[----:B------:R-:W-:Y:S06]  /*2330*/  @P2 BRA `(.L_x_36) ;  /* 0xfffffff000982947 */ /* 0x000fec000383ffff */
[----:B------:R-:W-:Y:S01]  /*2340*/  UIADD3 UR4, UPT, UPT, UR4, 0x48, URZ ;  /* 0x0000004804047890 */ /* 0x000fe2000fffe0ff */
[----:B------:R-:W-:-:S03]  /*2350*/  SHF.L.U32 R3, R15, 0x1f, RZ ;  /* 0x0000001f0f037819 */ /* 0x000fc600000006ff */
[----:B------:R-:W-:-:S09]  /*2360*/  ULEA UR5, UR13, UR4, 0x3 ;  /* 0x000000040d057291 */ /* 0x000fd2000f8e18ff */
[----:B------:R-:W1:Y:S02]  /*2370*/  SYNCS.PHASECHK.TRANS64.TRYWAIT P0, [UR5], R3 ;  /* 0x00000003ff0075a7 */ /* 0x000e640008001105 */
[----:B-1----:R-:W-:Y:S05]  /*2380*/  @!P0 BRA `(.L_x_37) ;  /* 0x0000005400108947 */ /* 0x002fea0003800000 */
.L_x_107:
[----:B------:R-:W-:-:S04]  /*2390*/  UIADD3 UR6, UPT, UPT, UR13, 0x1, URZ ;  /* 0x000000010d067890 */ /* 0x000fc8000fffe0ff */
[----:B------:R-:W-:-:S04]  /*23a0*/  UISETP.NE.AND UP0, UPT, UR6, 0x9, UPT ;  /* 0x000000090600788c */ /* 0x000fc8000bf05270 */
[----:B------:R-:W-:Y:S02]  /*23b0*/  USEL UR7, URZ, 0x1, UP0 ;  /* 0x00000001ff077887 */ /* 0x000fe40008000000 */
[----:B------:R-:W-:-:S04]  /*23c0*/  USEL UR6, UR6, URZ, UP0 ;  /* 0x000000ff06067287 */ /* 0x000fc80008000000 */
[----:B------:R-:W-:Y:S01]  /*23d0*/  ULEA UR5, UR6, UR4, 0x3 ;  /* 0x0000000406057291 */ /* 0x000fe2000f8e18ff */
[----:B------:R-:W-:-:S04]  /*23e0*/  LOP3.LUT R2, R15, UR7, RZ, 0x3c, !PT ;  /* 0x000000070f027c12 */ /* 0x000fc8000f8e3cff */
[----:B-1----:R-:W-:-:S04]  /*23f0*/  SHF.L.U32 R3, R2, 0x1f, RZ ;  /* 0x0000001f02037819 */ /* 0x002fc800000006ff */
[----:B------:R-:W1:Y:S02]  /*2400*/  SYNCS.PHASECHK.TRANS64.TRYWAIT P0, [UR5], R3 ;  /* 0x00000003ff0075a7 */ /* 0x000e640008001105 */
[----:B-1----:R-:W-:Y:S05]  /*2410*/  @!P0 BRA `(.L_x_38) ;  /* 0x0000005400048947 */ /* 0x002fea0003800000 */
.L_x_109:
        /* <DEDUP_REMOVED lines=9> */
.L_x_111:
        /* <DEDUP_REMOVED lines=9> */
.L_x_113:
        /* <DEDUP_REMOVED lines=9> */
.L_x_115:
        /* <DEDUP_REMOVED lines=9> */
.L_x_117:
        /* <DEDUP_REMOVED lines=9> */
.L_x_119:
        /* <DEDUP_REMOVED lines=9> */
.L_x_121:
[----:B------:R-:W-:-:S04]  /*2780*/  UIADD3 UR6, UPT, UPT, UR6, 0x1, URZ ;  /* 0x0000000106067890 */ /* 0x000fc8000fffe0ff */
[----:B------:R-:W-:-:S04]  /*2790*/  UISETP.NE.AND UP0, UPT, UR6, 0x9, UPT ;  /* 0x000000090600788c */ /* 0x000fc8000bf05270 */
[----:B------:R-:W-:Y:S02]  /*27a0*/  USEL UR5, URZ, 0x1, UP0 ;  /* 0x00000001ff057887 */ /* 0x000fe40008000000 */
[----:B------:R-:W-:-:S04]  /*27b0*/  USEL UR6, UR6, URZ, UP0 ;  /* 0x000000ff06067287 */ /* 0x000fc80008000000 */
[----:B------:R-:W-:Y:S01]  /*27c0*/  ULEA UR6, UR6, UR4, 0x3 ;  /* 0x0000000406067291 */ /* 0x000fe2000f8e18ff */
[----:B-1----:R-:W-:-:S04]  /*27d0*/  LOP3.LUT R3, R2, UR5, RZ, 0x3c, !PT ;  /* 0x0000000502037c12 */ /* 0x002fc8000f8e3cff */
[----:B------:R-:W-:Y:S01]  /*27e0*/  SHF.L.U32 R3, R3, 0x1f, RZ ;  /* 0x0000001f03037819 */ /* 0x000fe200000006ff */
[----:B----4-:R-:W-:-:S07]  /*27f0*/  IMAD.U32 R0, RZ, RZ, UR6 ;  /* 0x00000006ff007e24 */ /* 0x010fce000f8e00ff */
.L_x_45:
[----:B-1----:R1:W2:Y:S02]  /*2800*/  SYNCS.PHASECHK.TRANS64.TRYWAIT P0, [R0+URZ], R3 ;  /* 0x00000003000075a7 */ /* 0x0022a400080011ff */
[----:B--2---:R-:W-:Y:S05]  /*2810*/  @!P0 NANOSLEEP.SYNCS 0x989680 ;  /* 0x009896800000895d */ /* 0x004fea0003900000 */
[----:B------:R-:W2:Y:S02]  /*2820*/  @!P0 SYNCS.PHASECHK.TRANS64 P0, [R0+URZ], R3 ;  /* 0x00000003000085a7 */ /* 0x000ea400080010ff */
[----:B--2---:R-:W-:Y:S05]  /*2830*/  @P0 EXIT ;  /* 0x000000000000094d */ /* 0x004fea0003800000 */
[----:B------:R-:W-:Y:S05]  /*2840*/  BRA `(.L_x_45) ;  /* 0xfffffffc00ec7947 */ /* 0x000fea000383ffff */
.L_x_18:
[----:B------:R-:W-:-:S04]  /*2850*/  UISETP.NE.AND UP1, UPT, UR37, URZ, UPT ;  /* 0x000000ff2500728c */ /* 0x000fc8000bf25270 */
[----:B------:R-:W-:-:S09]  /*2860*/  UISETP.NE.OR UP1, UPT, UR8, 0x1, UP1 ;  /* 0x000000010800788c */ /* 0x000fd20008f25670 */
[----:B------:R-:W-:Y:S05]  /*2870*/  BRA.U UP1, `(.L_x_46) ;  /* 0x0000000501487547 */ /* 0x000fea000b800000 */
[----:B------:R-:W-:Y:S01]  /*2880*/  ISETP.NE.AND P2, PT, R2, RZ, PT ;  /* 0x000000ff0200720c */ /* 0x000fe20003f45270 */
[----:B------:R-:W-:Y:S01]  /*2890*/  IMAD.MOV.U32 R12, RZ, RZ, 0x1 ;  /* 0x00000001ff0c7424 */ /* 0x000fe200078e00ff */
[----:B------:R-:W-:Y:S02]  /*28a0*/  CS2R R10, SRZ ;  /* 0x00000000000a7805 */ /* 0x000fe4000001ff00 */
[----:B------:R-:W-:Y:S01]  /*28b0*/  CS2R R8, SRZ ;  /* 0x0000000000087805 */ /* 0x000fe2000001ff00 */
[----:B------:R-:W-:Y:S01]  /*28c0*/  UMOV UR4, 0x400 ;  /* 0x0000040000047882 */ /* 0x000fe20000000000 */
[----:B------:R-:W-:Y:S01]  /*28d0*/  UMOV UR6, URZ ;  /* 0x000000ff00067c82 */ /* 0x000fe20008000000 */
[----:B------:R-:W-:-:S12]  /*28e0*/  ULEA UR37, UR37, UR4, 0x18 ;  /* 0x0000000425257291 */ /* 0x000fd8000f8ec0ff */
.L_x_50:
[----:B------:R-:W-:Y:S02]  /*28f0*/  LEA R0, R8, UR37, 0x3 ;  /* 0x0000002508007c11 */ /* 0x000fe4000f8e18ff */
[----:B------:R-:W-:-:S03]  /*2900*/  SHF.L.U32 R5, R9, 0x1f, RZ ;  /* 0x0000001f09057819 */ /* 0x000fc600000006ff */
[----:B------:R-:W-:Y:S01]  /*2910*/  VIADD R4, R0, 0x120 ;  /* 0x0000012000047836 */ /* 0x000fe20000000000 */
[----:B------:R-:W1:Y:S02]  /*2920*/  SYNCS.PHASECHK.TRANS64.TRYWAIT P0, [R0+URZ+0x110], R5 ;  /* 0x00011005000075a7 */ /* 0x000e6400080011ff */
[----:B-1----:R-:W-:Y:S05]  /*2930*/  @!P0 BRA `(.L_x_47) ;  /* 0x0000005000648947 */ /* 0x002fea0003800000 */
.L_x_122:
[----:B------:R-:W-:Y:S01]  /*2940*/  ULEA UR5, UR6, UR37, 0x3 ;  /* 0x0000002506057291 */ /* 0x000fe2000f8e18ff */
[----:B------:R-:W-:Y:S02]  /*2950*/  PRMT R4, RZ, 0x654, R4 ;  /* 0x00000654ff047816 */ /* 0x000fe40000000004 */
[----:B-1----:R-:W-:Y:S01]  /*2960*/  SHF.L.U32 R5, R12, 0x1f, RZ ;  /* 0x0000001f0c057819 */ /* 0x002fe200000006ff */
[----:B------:R-:W-:Y:S01]  /*2970*/  UIADD3 UR4, UPT, UPT, UR5, 0xb0, URZ ;  /* 0x000000b005047890 */ /* 0x000fe2000fffe0ff */
[----:B------:R1:W-:Y:S05]  /*2980*/  SYNCS.ARRIVE.TRANS64.RED.A1T0 RZ, [R4+URZ], RZ ;  /* 0x000000ff04ff79a7 */ /* 0x0003ea00081004ff */
[----:B------:R-:W-:Y:S01]  /*2990*/  IMAD.U32 R7, RZ, RZ, UR4 ;  /* 0x00000004ff077e24 */ /* 0x000fe2000f8e00ff */
[----:B------:R-:W2:Y:S04]  /*29a0*/  SYNCS.PHASECHK.TRANS64.TRYWAIT P0, [UR5+0xc0], R5 ;  /* 0x0000c005ff0075a7 */ /* 0x000ea80008001105 */
[----:B------:R-:W-:Y:S01]  /*29b0*/  PRMT R6, R2, 0x654, R7 ;  /* 0x0000065402067816 */ /* 0x000fe20000000007 */
[----:B-1----:R-:W-:Y:S01]  /*29c0*/  @!P2 IMAD.MOV.U32 R4, RZ, RZ, 0x10 ;  /* 0x00000010ff04a424 */ /* 0x002fe200078e00ff */
[----:B--2---:R-:W-:Y:S06]  /*29d0*/  @!P0 BRA `(.L_x_48) ;  /* 0x0000005000508947 */ /* 0x004fec0003800000 */
.L_x_124:
[----:B------:R-:W-:Y:S01]  /*29e0*/  ULEA UR4, UR6, UR37, 0x4 ;  /* 0x0000002506047291 */ /* 0x000fe2000f8e20ff */
[----:B------:R-:W-:Y:S01]  /*29f0*/  SEL R3, R6, R3, !P2 ;  /* 0x0000000306037207 */ /* 0x000fe20005000000 */
[----:B------:R-:W-:Y:S01]  /*2a00*/  UIADD3 UR5, UPT, UPT, UR5, 0xb0, URZ ;  /* 0x000000b005057890 */ /* 0x000fe2000fffe0ff */
[----:B-1----:R-:W-:Y:S01]  /*2a10*/  LEA R0, R11, UR37, 0x3 ;  /* 0x000000250b007c11 */ /* 0x002fe2000f8e18ff */
[----:B------:R-:W-:Y:S01]  /*2a20*/  UIADD3 UR4, UPT, UPT, UR4, 0x140, URZ ;  /* 0x0000014004047890 */ /* 0x000fe2000fffe0ff */
[----:B------:R-:W-:Y:S01]  /*2a30*/  SHF.L.U32 R5, R10, 0x1f, RZ ;  /* 0x0000001f0a057819 */ /* 0x000fe200000006ff */
[----:B------:R1:W-:Y:S01]  /*2a40*/  @!P2 SYNCS.ARRIVE.TRANS64.RED RZ, [R3+URZ], R4 ;  /* 0x0000000403ffa9a7 */ /* 0x0003e200080004ff */
[----:B------:R-:W-:Y:S01]  /*2a50*/  UIADD3 UR6, UPT, UPT, UR6, 0x1, URZ ;  /* 0x0000000106067890 */ /* 0x000fe2000fffe0ff */
[----:B------:R-:W-:-:S03]  /*2a60*/  VIADD R8, R8, 0x1 ;  /* 0x0000000108087836 */ /* 0x000fc60000000000 */
[----:B------:R-:W-:Y:S02]  /*2a70*/  UISETP.NE.AND UP0, UPT, UR6, 0x2, UPT ;  /* 0x000000020600788c */ /* 0x000fe4000bf05270 */
[----:B------:R-:W-:Y:S06]  /*2a80*/  UGETNEXTWORKID.BROADCAST [UR4], [UR5] ;  /* 0x00000000040073ca */ /* 0x000fec0008000100 */
[----:B------:R-:W-:Y:S01]  /*2a90*/  USEL UR4, URZ, 0x1, UP0 ;  /* 0x00000001ff047887 */ /* 0x000fe20008000000 */
[----:B------:R-:W-:Y:S01]  /*2aa0*/  ISETP.NE.AND P0, PT, R8, 0x2, PT ;  /* 0x000000020800780c */ /* 0x000fe20003f05270 */
[----:B------:R-:W-:Y:S01]  /*2ab0*/  USEL UR6, UR6, URZ, UP0 ;  /* 0x000000ff06067287 */ /* 0x000fe20008000000 */
[----:B------:R-:W2:Y:S03]  /*2ac0*/  SYNCS.PHASECHK.TRANS64.TRYWAIT P1, [R0+URZ+0xb0], R5 ;  /* 0x0000b005000075a7 */ /* 0x000ea600080211ff */
[----:B------:R-:W-:Y:S01]  /*2ad0*/  LOP3.LUT R12, R12, UR4, RZ, 0x3c, !PT ;  /* 0x000000040c0c7c12 */ /* 0x000fe2000f8e3cff */
[----:B-12---:R-:W-:Y:S07]  /*2ae0*/  @!P1 BRA `(.L_x_49) ;  /* 0x0000005000249947 */ /* 0x006fee0003800000 */
.L_x_125:
[C---:B------:R-:W-:Y:S01]  /*2af0*/  LEA R4, R11.reuse, UR37, 0x4 ;  /* 0x000000250b047c11 */ /* 0x040fe2000f8e20ff */
[----:B-1----:R-:W-:Y:S01]  /*2b00*/  VIADD R0, R0, 0xc0 ;  /* 0x000000c000007836 */ /* 0x002fe20000000000 */
[----:B------:R-:W-:Y:S01]  /*2b10*/  SEL R8, R8, RZ, P0 ;  /* 0x000000ff08087207 */ /* 0x000fe20000000000 */
[----:B------:R-:W-:-:S03]  /*2b20*/  VIADD R11, R11, 0x1 ;  /* 0x000000010b0b7836 */ /* 0x000fc60000000000 */
[----:B------:R-:W1:Y:S01]  /*2b30*/  LDS.128 R4, [R4+0x140] ;  /* 0x0001400004047984 */ /* 0x000e620000000c00 */
[----:B------:R-:W-:Y:S02]  /*2b40*/  PRMT R0, RZ, 0x654, R0 ;  /* 0x00000654ff007816 */ /* 0x000fe40000000000 */
[C---:B------:R-:W-:Y:S01]  /*2b50*/  ISETP.NE.AND P1, PT, R11.reuse, 0x2, PT ;  /* 0x000000020b00780c */ /* 0x040fe20003f25270 */
[----:B------:R-:W-:Y:S01]  /*2b60*/  @!PT LDS RZ, [RZ] ;  /* 0x00000000fffff984 */ /* 0x000fe20000000800 */
[----:B------:R-:W-:Y:S01]  /*2b70*/  @!PT LDS RZ, [RZ] ;  /* 0x00000000fffff984 */ /* 0x000fe20000000800 */
[----:B------:R-:W-:Y:S01]  /*2b80*/  @!PT LDS RZ, [RZ] ;  /* 0x00000000fffff984 */ /* 0x000fe20000000800 */
[----:B------:R-:W-:Y:S01]  /*2b90*/  @!PT LDS RZ, [RZ] ;  /* 0x00000000fffff984 */ /* 0x000fe20000000800 */
[----:B------:R2:W-:Y:S06]  /*2ba0*/  MEMBAR.ALL.CTA ;  /* 0x0000000000007992 */ /* 0x0005ec0000008000 */
[----:B--2---:R-:W2:Y:S01]  /*2bb0*/  FENCE.VIEW.ASYNC.S ;  /* 0x00000000000073c6 */ /* 0x004ea20000000000 */
[----:B------:R-:W-:Y:S01]  /*2bc0*/  SEL R11, R11, RZ, P1 ;  /* 0x000000ff0b0b7207 */ /* 0x000fe20000800000 */
[----:B--2---:R2:W-:Y:S01]  /*2bd0*/  SYNCS.ARRIVE.TRANS64.RED.A1T0 RZ, [R0+URZ], RZ ;  /* 0x000000ff00ff79a7 */ /* 0x0045e200081004ff */
[----:B-1----:R-:W-:-:S02]  /*2be0*/  LOP3.LUT P3, RZ, R6, 0x1, RZ, 0xc0, !PT ;  /* 0x0000000106ff7812 */ /* 0x002fc4000786c0ff */
[----:B------:R-:W-:-:S04]  /*2bf0*/  SEL R5, RZ, 0x1, P1 ;  /* 0x00000001ff057807 */ /* 0x000fc80000800000 */
[----:B------:R-:W-:Y:S02]  /*2c00*/  LOP3.LUT R10, R10, R5, RZ, 0x3c, !PT ;  /* 0x000000050a0a7212 */ /* 0x000fe400078e3cff */
[----:B--2---:R-:W-:-:S04]  /*2c10*/  SEL R0, RZ, 0x1, P0 ;  /* 0x00000001ff007807 */ /* 0x004fc80000000000 */
[----:B------:R-:W-:Y:S01]  /*2c20*/  LOP3.LUT R9, R9, R0, RZ, 0x3c, !PT ;  /* 0x0000000009097212 */ /* 0x000fe200078e3cff */
[----:B------:R-:W-:Y:S06]  /*2c30*/  @P3 BRA `(.L_x_50) ;  /* 0xfffffffc002c3947 */ /* 0x000fec000383ffff */
[----:B------:R-:W-:Y:S01]  /*2c40*/  ULEA UR5, UR6, UR37, 0x3 ;  /* 0x0000002506057291 */ /* 0x000fe2000f8e18ff */
[----:B------:R-:W-:-:S08]  /*2c50*/  SHF.L.U32 R3, R12, 0x1f, RZ ;  /* 0x0000001f0c037819 */ /* 0x000fd000000006ff */
[----:B------:R-:W1:Y:S02]  /*2c60*/  SYNCS.PHASECHK.TRANS64 P0, [UR5+0xc0], R3 ;  /* 0x0000c003ff0075a7 */ /* 0x000e640008001005 */
[----:B-1----:R-:W-:Y:S05]  /*2c70*/  @P0 BRA `(.L_x_51) ;  /* 0x0000000000080947 */ /* 0x002fea0003800000 */
[----:B------:R-:W1:Y:S02]  /*2c80*/  SYNCS.PHASECHK.TRANS64.TRYWAIT P0, [UR5+0xc0], R3 ;  /* 0x0000c003ff0075a7 */ /* 0x000e640008001105 */
[----:B-1----:R-:W-:Y:S05]  /*2c90*/  @!P0 BRA `(.L_x_52) ;  /* 0x0000004c00cc8947 */ /* 0x002fea0003800000 */
.L_x_51:
[----:B------:R-:W-:-:S04]  /*2ca0*/  UIADD3 UR4, UPT, UPT, UR6, 0x1, URZ ;  /* 0x0000000106047890 */ /* 0x000fc8000fffe0ff */
[----:B------:R-:W-:-:S04]  /*2cb0*/  UISETP.NE.AND UP0, UPT, UR4, 0x2, UPT ;  /* 0x000000020400788c */ /* 0x000fc8000bf05270 */
[----:B------:R-:W-:Y:S02]  /*2cc0*/  USEL UR7, URZ, 0x1, UP0 ;  /* 0x00000001ff077887 */ /* 0x000fe40008000000 */
[----:B------:R-:W-:-:S04]  /*2cd0*/  USEL UR4, UR4, URZ, UP0 ;  /* 0x000000ff04047287 */ /* 0x000fc80008000000 */
[----:B------:R-:W-:Y:S01]  /*2ce0*/  ULEA UR4, UR4, UR37, 0x3 ;  /* 0x0000002504047291 */ /* 0x000fe2000f8e18ff */
[----:B-1----:R-:W-:-:S04]  /*2cf0*/  LOP3.LUT R3, R12, UR7, RZ, 0x3c, !PT ;  /* 0x000000070c037c12 */ /* 0x002fc8000f8e3cff */
[----:B------:R-:W-:-:S04]  /*2d00*/  SHF.L.U32 R0, R3, 0x1f, RZ ;  /* 0x0000001f03007819 */ /* 0x000fc800000006ff */
[----:B------:R-:W1:Y:S02]  /*2d10*/  SYNCS.PHASECHK.TRANS64 P0, [UR4+0xc0], R0 ;  /* 0x0000c000ff0075a7 */ /* 0x000e640008001004 */
[----:B-1----:R-:W-:Y:S05]  /*2d20*/  @P0 EXIT ;  /* 0x000000000000094d */ /* 0x002fea0003800000 */
[----:B------:R-:W-:Y:S02]  /*2d30*/  SHF.L.U32 R3, R3, 0x1f, RZ ;  /* 0x0000001f03037819 */ /* 0x000fe400000006ff */
[----:B------:R-:W-:-:S07]  /*2d40*/  MOV R0, UR4 ;  /* 0x0000000400007c02 */ /* 0x000fce0008000f00 */
.L_x_53:
[----:B-1----:R1:W2:Y:S02]  /*2d50*/  SYNCS.PHASECHK.TRANS64.TRYWAIT P0, [R0+URZ+0xc0], R3 ;  /* 0x0000c003000075a7 */ /* 0x0022a400080011ff */
[----:B--2---:R-:W-:Y:S05]  /*2d60*/  @!P0 NANOSLEEP.SYNCS 0x989680 ;  /* 0x009896800000895d */ /* 0x004fea0003900000 */
[----:B------:R-:W2:Y:S02]  /*2d70*/  @!P0 SYNCS.PHASECHK.TRANS64 P0, [R0+URZ+0xc0], R3 ;  /* 0x0000c003000085a7 */ /* 0x000ea400080010ff */
[----:B--2---:R-:W-:Y:S05]  /*2d80*/  @P0 EXIT ;  /* 0x000000000000094d */ /* 0x004fea0003800000 */
[----:B------:R-:W-:Y:S05]  /*2d90*/  BRA `(.L_x_53) ;  /* 0xfffffffc00ec7947 */ /* 0x000fea000383ffff */
.L_x_46:
[----:B------:R-:W-:-:S09]  /*2da0*/  UISETP.NE.AND UP1, UPT, UR8, URZ, UPT ;  /* 0x000000ff0800728c */ /* 0x000fd2000bf25270 */
[----:B------:R-:W-:Y:S05]  /*2db0*/  BRA.U UP1, `(.L_x_54) ;  /* 0x0000000d01c87547 */ /* 0x000fea000b800000 */
[----:B------:R-:W-:Y:S01]  /*2dc0*/  UMOV UR4, 0x40 ;  /* 0x0000004000047882 */ /* 0x000fe20000000000 */
[----:B------:R-:W-:Y:S01]  /*2dd0*/  NOP ;  /* 0x0000000000007918 */ /* 0x000fe20000000000 */
[----:B------:R-:W-:Y:S01]  /*2de0*/  ULEA UR4, UR37, UR4, 0x18 ;  /* 0x0000000425047291 */ /* 0x000fe2000f8ec0ff */
[----:B------:R-:W-:Y:S02]  /*2df0*/  UMOV UR5, 0x400 ;  /* 0x0000040000057882 */ /* 0x000fe40000000000 */
[----:B------:R-:W-:-:S06]  /*2e00*/  ULEA UR37, UR37, UR5, 0x18 ;  /* 0x0000000525257291 */ /* 0x000fcc000f8ec0ff */
[----:B------:R-:W1:Y:S02]  /*2e10*/  LDS.U8 R0, [UR4+0x1c] ;  /* 0x00001c04ff007984 */ /* 0x000e640008000000 */
[----:B-1----:R-:W-:-:S13]  /*2e20*/  ISETP.NE.AND P0, PT, R0, RZ, PT ;  /* 0x000000ff0000720c */ /* 0x002fda0003f05270 */
[----:B------:R-:W-:Y:S05]  /*2e30*/  @P0 BRA `(.L_x_55) ;  /* 0x0000000000580947 */ /* 0x000fea0003800000 */
[----:B------:R-:W-:-:S13]  /*2e40*/  ELECT P0, URZ, PT ;  /* 0x0000000000ff782f */ /* 0x000fda0003800000 */
[----:B------:R-:W-:Y:S05]  /*2e50*/  @!P0 BRA `(.L_x_56) ;  /* 0x0000000000608947 */ /* 0x000fea0003800000 */
[----:B------:R-:W-:Y:S01]  /*2e60*/  UMOV UR5, 0x10 ;  /* 0x0000001000057882 */ /* 0x000fe20000000000 */
[----:B------:R-:W-:Y:S01]  /*2e70*/  HFMA2 R0, -RZ, RZ, 0, 5.9604644775390625e-08 ;  /* 0x00000001ff007431 */ /* 0x000fe200000001ff */
[----:B------:R-:W-:-:S03]  /*2e80*/  MOV R2, 0xffff ;  /* 0x0000ffff00027802 */ /* 0x000fc60000000f00 */
[----:B------:R-:W-:Y:S04]  /*2e90*/  DEPBAR.LE SB1, 0x36 ;  /* 0x00009d800000791a */ /* 0x000fe80000000000 */
[----:B------:R-:W1:Y:S02]  /*2ea0*/  UTCATOMSWS.FIND_AND_SET.ALIGN UP0, UR5, UR5 ;  /* 0x00000005000575e3 */ /* 0x000e640008000800 */
[----:B-1----:R-:W-:Y:S01]  /*2eb0*/  MOV R3, UR5 ;  /* 0x0000000500037c02 */ /* 0x002fe20008000f00 */
[----:B------:R-:W-:Y:S06]  /*2ec0*/  BRA.U UP0, `(.L_x_57) ;  /* 0x0000000100187547 */ /* 0x000fec000b800000 */
.L_x_58:
[----:B------:R-:W-:Y:S05]  /*2ed0*/  NANOSLEEP 0x64 ;  /* 0x000000640000795d */ /* 0x000fea0003800000 */
[----:B------:R-:W-:-:S05]  /*2ee0*/  UMOV UR5, 0x10 ;  /* 0x0000001000057882 */ /* 0x000fca0000000000 */
[----:B------:R-:W-:Y:S04]  /*2ef0*/  DEPBAR.LE SB1, 0x36 ;  /* 0x00009d800000791a */ /* 0x000fe80000000000 */
[----:B------:R-:W1:Y:S02]  /*2f00*/  UTCATOMSWS.FIND_AND_SET.ALIGN UP0, UR5, UR5 ;  /* 0x00000005000575e3 */ /* 0x000e640008000800 */
[----:B-1----:R-:W-:Y:S01]  /*2f10*/  MOV R3, UR5 ;  /* 0x0000000500037c02 */ /* 0x002fe20008000f00 */
[----:B------:R-:W-:Y:S05]  /*2f20*/  BRA.U !UP0, `(.L_x_58) ;  /* 0xfffffffd08e87547 */ /* 0x000fea000b83ffff */
.L_x_57:
[-C--:B------:R-:W-:Y:S02]  /*2f30*/  SHF.L.U32 R2, R2, R3.reuse, RZ ;  /* 0x0000000302027219 */ /* 0x080fe400000006ff */
[----:B------:R-:W-:Y:S01]  /*2f40*/  SHF.L.U32 R0, R0, R3, RZ ;  /* 0x0000000300007219 */ /* 0x000fe200000006ff */
[----:B------:R-:W-:Y:S02]  /*2f50*/  IMAD.SHL.U32 R3, R3, 0x20, RZ ;  /* 0x0000002003037824 */ /* 0x000fe400078e00ff */
[----:B------:R1:W-:Y:S04]  /*2f60*/  ATOMS.OR RZ, [UR4+0x14], R2 ;  /* 0x00001402ffff798c */ /* 0x0003e8000b000004 */
[----:B------:R1:W-:Y:S04]  /*2f70*/  ATOMS.OR RZ, [UR4+0x18], R0 ;  /* 0x00001800ffff798c */ /* 0x0003e8000b000004 */
[----:B------:R1:W-:Y:S01]  /*2f80*/  STS [UR37+0x160], R3 ;  /* 0x00016003ff007988 */ /* 0x0003e20008000825 */
[----:B------:R-:W-:Y:S05]  /*2f90*/  BRA `(.L_x_56) ;  /* 0x0000000000107947 */ /* 0x000fea0003800000 */
.L_x_55:
[----:B------:R-:W-:Y:S02]  /*2fa0*/  MOV R0, 0xffffffff ;  /* 0xffffffff00007802 */ /* 0x000fe40000000f00 */
[----:B------:R-:W-:-:S03]  /*2fb0*/  MOV R2, 0x2fe0 ;  /* 0x00002fe000027802 */ /* 0x000fc60000000f00 */
[----:B------:R1:W-:Y:S04]  /*2fc0*/  STS [UR37+0x160], R0 ;  /* 0x00016000ff007988 */ /* 0x0003e80008000825 */
[----:B-1-3-5:R-:W-:Y:S05]  /*2fd0*/  CALL.REL.NOINC `($__internal_1_$__cuda_sm10x_tcgen05_guardrail_trap_phase_invalid_during_alloc) ;  /* 0x00000050004c7944 */ /* 0x02afea0003c00000 */
.L_x_56:
[----:B------:R-:W-:Y:S05]  /*2fe0*/  WARPSYNC.ALL ;  /* 0x0000000000007948 */ /* 0x000fea0003800000 */
[----:B------:R-:W2:Y:S01]  /*2ff0*/  S2UR UR9, SR_CgaCtaId ;  /* 0x00000000000979c3 */ /* 0x000ea20000008800 */
[----:B------:R-:W-:Y:S01]  /*3000*/  UMOV UR4, 0x400 ;  /* 0x0000040000047882 */ /* 0x000fe20000000000 */
[----:B------:R-:W-:-:S06]  /*3010*/  NOP ;  /* 0x0000000000007918 */ /* 0x000fcc0000000000 */
[----:B------:R-:W-:Y:S06]  /*3020*/  BAR.ARV 0x6, 0xa0 ;  /* 0x0182800000007b1d */ /* 0x000fec0000002000 */
[----:B------:R-:W4:Y:S01]  /*3030*/  LDCU UR5, c[0x0][0x38c] ;  /* 0x00007180ff0577ac */ /* 0x000f220008000800 */
[----:B------:R-:W-:Y:S01]  /*3040*/  IMAD.MOV.U32 R11, RZ, RZ, 0x1 ;  /* 0x00000001ff0b7424 */ /* 0x000fe200078e00ff */
[----:B------:R-:W-:Y:S01]  /*3050*/  CS2R R8, SRZ ;  /* 0x0000000000087805 */ /* 0x000fe2000001ff00 */
[----:B------:R-:W-:Y:S01]  /*3060*/  IMAD.MOV.U32 R10, RZ, RZ, RZ ;  /* 0x000000ffff0a7224 */ /* 0x000fe200078e00ff */
[----:B------:R-:W-:Y:S01]  /*3070*/  UMOV UR12, URZ ;  /* 0x000000ff000c7c82 */ /* 0x000fe20008000000 */
[----:B------:R-:W-:Y:S01]  /*3080*/  UMOV UR11, URZ ;  /* 0x000000ff000b7c82 */ /* 0x000fe20008000000 */
[----:B------:R-:W-:Y:S01]  /*3090*/  UMOV UR22, 0x0 ;  /* 0x0000000000167882 */ /* 0x000fe20000000000 */
[----:B------:R-:W-:Y:S01]  /*30a0*/  UMOV UR23, 0x41c0010 ;  /* 0x041c001000177882 */ /* 0x000fe20000000000 */
[----:B------:R-:W-:Y:S01]  /*30b0*/  UMOV UR20, 0x0 ;  /* 0x0000000000147882 */ /* 0x000fe20000000000 */
[----:B------:R-:W-:Y:S01]  /*30c0*/  UMOV UR21, 0x41c0010 ;  /* 0x041c001000157882 */ /* 0x000fe20000000000 */
[----:B--2---:R-:W-:Y:S01]  /*30d0*/  ULEA UR9, UR9, UR4, 0x18 ;  /* 0x0000000409097291 */ /* 0x004fe2000f8ec0ff */
[----:B------:R-:W2:Y:S03]  /*30e0*/  LDCU UR4, c[0x0][0x38c] ;  /* 0x00007180ff0477ac */ /* 0x000ea60008000800 */
[----:B------:R-:W-:-:S02]  /*30f0*/  UIADD3 UR10, UPT, UPT, UR9, 0x3a00, URZ ;  /* 0x00003a00090a7890 */ /* 0x000fc4000fffe0ff */
[----:B----4-:R-:W-:-:S03]  /*3100*/  UISETP.GE.AND UP3, UPT, UR5, 0x1, UPT ;  /* 0x000000010500788c */ /* 0x010fc6000bf66270 */
[----:B-1----:R-:W1:Y:S01]  /*3110*/  LDS R0, [UR9+0x160] ;  /* 0x00016009ff007984 */ /* 0x002e620008000800 */
[----:B------:R-:W-:Y:S01]  /*3120*/  USHF.R.U32.HI UR10, URZ, 0x4, UR10 ;  /* 0x00000004ff0a7899 */ /* 0x000fe2000801160a */
[----:B------:R-:W-:Y:S01]  /*3130*/  UMOV UR26, 0x0 ;  /* 0x00000000001a7882 */ /* 0x000fe20000000000 */
[----:B------:R-:W-:Y:S02]  /*3140*/  UMOV UR27, 0x41c0010 ;  /* 0x041c0010001b7882 */ /* 0x000fe40000000000 */
[----:B------:R-:W-:Y:S01]  /*3150*/  ULOP3.LUT UR10, UR10, 0x3fff, URZ, 0xc0, !UPT ;  /* 0x00003fff0a0a7892 */ /* 0x000fe2000f8ec0ff */
[----:B------:R-:W-:Y:S01]  /*3160*/  UMOV UR24, 0x0 ;  /* 0x0000000000187882 */ /* 0x000fe20000000000 */
[----:B------:R-:W-:Y:S02]  /*3170*/  UMOV UR25, 0x41c0010 ;  /* 0x041c001000197882 */ /* 0x000fe40000000000 */
[----:B------:R-:W-:Y:S02]  /*3180*/  ULOP3.LUT UR10, UR10, 0x10000, URZ, 0xfc, !UPT ;  /* 0x000100000a0a7892 */ /* 0x000fe4000f8efcff */
[----:B--2---:R-:W-:-:S04]  /*3190*/  UIADD3 UR4, UPT, UPT, UR4, 0x7f, URZ ;  /* 0x0000007f04047890 */ /* 0x004fc8000fffe0ff */
[----:B------:R-:W-:-:S04]  /*31a0*/  USHF.R.S32.HI UR8, URZ, 0x1f, UR4 ;  /* 0x0000001fff087899 */ /* 0x000fc80008011404 */
[----:B------:R-:W-:Y:S02]  /*31b0*/  ULEA.HI UR8, UR8, UR4, URZ, 0x7 ;  /* 0x0000000408087291 */ /* 0x000fe4000f8f38ff */
[----:B------:R-:W-:Y:S02]  /*31c0*/  UIADD3 UR4, UPT, UPT, UR9, 0x15a00, URZ ;  /* 0x00015a0009047890 */ /* 0x000fe4000fffe0ff */
[----:B------:R-:W-:Y:S02]  /*31d0*/  USHF.R.S32.HI UR8, URZ, 0x7, UR8 ;  /* 0x00000007ff087899 */ /* 0x000fe40008011408 */
[----:B------:R-:W-:Y:S02]  /*31e0*/  USHF.R.U32.HI UR4, URZ, 0x4, UR4 ;  /* 0x00000004ff047899 */ /* 0x000fe40008011604 */
[----:B------:R-:W-:Y:S02]  /*31f0*/  UISETP.LT.AND UP0, UPT, UR8, 0x1, UPT ;  /* 0x000000010800788c */ /* 0x000fe4000bf01270 */
[----:B------:R-:W-:-:S02]  /*3200*/  ULOP3.LUT UR4, UR4, 0x3fff, URZ, 0xc0, !UPT ;  /* 0x00003fff04047892 */ /* 0x000fc4000f8ec0ff */
[----:B------:R-:W-:Y:S02]  /*3210*/  USEL UR16, UR8, 0x1, !UP0 ;  /* 0x0000000108107887 */ /* 0x000fe4000c000000 */
[----:B------:R-:W-:Y:S02]  /*3220*/  ULOP3.LUT UR4, UR4, 0x10000, URZ, 0xfc, !UPT ;  /* 0x0001000004047892 */ /* 0x000fe4000f8efcff */
[----:B------:R-:W-:Y:S01]  /*3230*/  UIADD3 UR16, UPT, UPT, -UR16, URZ, URZ ;  /* 0x000000ff10107290 */ /* 0x000fe2000fffe1ff */
[----:B-1----:R-:W-:-:S15]  /*3240*/  R2UR UR13, R0 ;  /* 0x00000000000d72ca */ /* 0x002fde00000e0000 */
.L_x_65:
[----:B------:R-:W-:Y:S02]  /*3250*/  LEA R0, R10, UR9, 0x3 ;  /* 0x000000090a007c11 */ /* 0x000fe4000f8e18ff */
[----:B------:R-:W-:Y:S02]  /*3260*/  SHF.L.U32 R5, R9, 0x1f, RZ ;  /* 0x0000001f09057819 */ /* 0x000fe400000006ff */
[----:B------:R-:W-:Y:S01]  /*3270*/  PLOP3.LUT P0, PT, PT, PT, UP3, 0x80, 0x8 ;  /* 0x000000000008781c */ /* 0x000fe20003f0f038 */
[----:B------:R-:W-:Y:S01]  /*3280*/  VIADD R3, R0, 0xc0 ;  /* 0x000000c000037836 */ /* 0x000fe20000000000 */
[----:B-1----:R-:W1:Y:S02]  /*3290*/  SYNCS.PHASECHK.TRANS64.TRYWAIT P1, [R0+URZ+0xb0], R5 ;  /* 0x0000b005000075a7 */ /* 0x002e6400080211ff */
[----:B-1--4-:R-:W-:Y:S09]  /*32a0*/  @!P1 BRA `(.L_x_59) ;  /* 0x0000004800609947 */ /* 0x012ff20003800000 */
.L_x_127:
[----:B------:R-:W-:Y:S01]  /*32b0*/  LEA R4, R10, UR9, 0x4 ;  /* 0x000000090a047c11 */ /* 0x000fe2000f8e20ff */
[----:B------:R-:W-:Y:S01]  /*32c0*/  @UP3 ULEA UR5, UR11, UR9, 0x3 ;  /* 0x000000090b053291 */ /* 0x000fe2000f8e18ff */
[----:B------:R-:W-:Y:S01]  /*32d0*/  PLOP3.LUT P2, PT, PT, PT, PT, 0x80, 0x8 ;  /* 0x000000000008781c */ /* 0x000fe20003f4f070 */
[----:B------:R-:W-:Y:S01]  /*32e0*/  ULEA UR14, UR12, UR9, 0x3 ;  /* 0x000000090c0e7291 */ /* 0x000fe2000f8e18ff */
[----:B------:R-:W-:Y:S01]  /*32f0*/  PRMT R3, RZ, 0x654, R3 ;  /* 0x00000654ff037816 */ /* 0x000fe20000000003 */
[----:B------:R-:W-:Y:S01]  /*3300*/  ULEA.HI UR15, UR12, UR12, URZ, 0x1 ;  /* 0x0000000c0c0f7291 */ /* 0x000fe2000f8f08ff */
[----:B-1----:R-:W1:Y:S01]  /*3310*/  LDS.128 R4, [R4+0x140] ;  /* 0x0001400004047984 */ /* 0x002e620000000c00 */
[----:B------:R-:W-:Y:S02]  /*3320*/  @P0 SHF.L.U32 R2, R8, 0x1f, RZ ;  /* 0x0000001f08020819 */ /* 0x000fe400000006ff */
[----:B------:R-:W-:Y:S01]  /*3330*/  SHF.L.U32 R0, R11, 0x1f, RZ ;  /* 0x0000001f0b007819 */ /* 0x000fe200000006ff */
[----:B------:R-:W-:Y:S01]  /*3340*/  @!PT LDS RZ, [RZ] ;  /* 0x00000000fffff984 */ /* 0x000fe20000000800 */
[----:B------:R-:W-:Y:S01]  /*3350*/  @!PT LDS RZ, [RZ] ;  /* 0x00000000fffff984 */ /* 0x000fe20000000800 */
[----:B------:R-:W-:Y:S01]  /*3360*/  @!PT LDS RZ, [RZ] ;  /* 0x00000000fffff984 */ /* 0x000fe20000000800 */
[----:B------:R-:W-:Y:S01]  /*3370*/  @!PT LDS RZ, [RZ] ;  /* 0x00000000fffff984 */ /* 0x000fe20000000800 */
[----:B------:R2:W-:Y:S06]  /*3380*/  MEMBAR.ALL.CTA ;  /* 0x0000000000007992 */ /* 0x0005ec0000008000 */
[----:B--2---:R-:W2:Y:S02]  /*3390*/  FENCE.VIEW.ASYNC.S ;  /* 0x00000000000073c6 */ /* 0x004ea40000000000 */
[----:B--2---:R2:W-:Y:S01]  /*33a0*/  SYNCS.ARRIVE.TRANS64.RED.A1T0 RZ, [R3+URZ], RZ ;  /* 0x000000ff03ff79a7 */ /* 0x0045e200081004ff */
[----:B------:R2:W4:Y:S01]  /*33b0*/  @P0 SYNCS.PHASECHK.TRANS64.TRYWAIT P2, [UR5], R2 ;  /* 0x00000002ff0005a7 */ /* 0x0005220008041105 */
[----:B------:R-:W-:-:S02]  /*33c0*/  ULOP3.LUT UR5, UR15, 0xffe, URZ, 0xc0, !UPT ;  /* 0x00000ffe0f057892 */ /* 0x000fc4000f8ec0ff */
[----:B------:R-:W-:Y:S01]  /*33d0*/  USHF.R.U32.HI UR15, URZ, 0x1, UR15 ;  /* 0x00000001ff0f7899 */ /* 0x000fe2000801160f */
[----:B-1----:R-:W-:Y:S01]  /*33e0*/  LOP3.LUT P1, RZ, R6, 0x1, RZ, 0xc0, !PT ;  /* 0x0000000106ff7812 */ /* 0x002fe2000782c0ff */
[----:B------:R-:W-:Y:S02]  /*33f0*/  UIADD3 UR5, UPT, UPT, -UR5, UR12, URZ ;  /* 0x0000000c05057290 */ /* 0x000fe4000fffe1ff */
[----:B------:R-:W-:-:S04]  /*3400*/  UIMAD UR15, UR15, 0x70, UR13 ;  /* 0x000000700f0f78a4 */ /* 0x000fc8000f8e020d */
[----:B------:R-:W-:Y:S01]  /*3410*/  ULEA UR15, UR5, UR15, 0x14 ;  /* 0x0000000f050f7291 */ /* 0x000fe2000f8ea0ff */
[----:B------:R-:W1:Y:S02]  /*3420*/  SYNCS.PHASECHK.TRANS64.TRYWAIT P0, [UR14+0xf0], R0 ;  /* 0x0000f000ff0075a7 */ /* 0x000e64000800110e */
[----:B-12-4-:R-:W-:Y:S09]  /*3430*/  @!P0 BRA `(.L_x_60) ;  /* 0x0000004800108947 */ /* 0x016ff20003800000 */
.L_x_129:
[----:B------:R-:W-:Y:S01]  /*3440*/  IADD3 R10, PT, PT, R10, 0x1, RZ ;  /* 0x000000010a0a7810 */ /* 0x000fe20007ffe0ff */
[----:B------:R-:W-:Y:S06]  /*3450*/  BRA.U !UP3, `(.L_x_61) ;  /* 0x000000010bc07547 */ /* 0x000fec000b800000 */
[----:B------:R-:W-:Y:S01]  /*3460*/  UPLOP3.LUT UP4, UPT, UPT, UPT, UPT, 0x40, 0x4 ;  /* 0x000000000004789c */ /* 0x000fe20003f8e870 */
[----:B------:R-:W-:Y:S01]  /*3470*/  UMOV UR18, UR16 ;  /* 0x0000001000127c82 */ /* 0x000fe20008000000 */
[----:B------:R-:W-:Y:S01]  /*3480*/  UMOV UR17, UR8 ;  /* 0x0000000800117c82 */ /* 0x000fe20008000000 */
[----:B------:R-:W-:-:S08]  /*3490*/  UMOV UR5, UR11 ;  /* 0x0000000b00057c82 */ /* 0x000fd00008000000 */
.L_x_64:
[----:B------:R-:W-:Y:S02]  /*34a0*/  UIADD3 UR18, UPT, UPT, UR18, 0x1, URZ ;  /* 0x0000000112127890 */ /* 0x000fe4000fffe0ff */
[----:B--2---:R-:W-:Y:S02]  /*34b0*/  ULEA UR7, UR5, UR9, 0x3 ;  /* 0x0000000905077291 */ /* 0x004fe4000f8e18ff */
[----:B------:R-:W-:Y:S01]  /*34c0*/  UISETP.NE.AND UP0, UPT, UR18, URZ, UPT ;  /* 0x000000ff1200728c */ /* 0x000fe2000bf05270 */
[----:B----4-:R-:W-:Y:S10]  /*34d0*/  @P2 BRA `(.L_x_62) ;  /* 0x00000000000c2947 */ /* 0x010ff40003800000 */
[----:B-1----:R-:W-:Y:S04]  /*34e0*/  SHF.L.U32 R3, R8, 0x1f, RZ ;  /* 0x0000001f08037819 */ /* 0x002fe800000006ff */
[----:B------:R-:W1:Y:S02]  /*34f0*/  SYNCS.PHASECHK.TRANS64.TRYWAIT P0, [UR7], R3 ;  /* 0x00000003ff0075a7 */ /* 0x000e640008001107 */
[----:B-1----:R-:W-:Y:S05]  /*3500*/  @!P0 BRA `(.L_x_63) ;  /* 0x0000004400f48947 */ /* 0x002fea0003800000 */
.L_x_62:
[----:B------:R-:W-:Y:S01]  /*3510*/  UISETP.NE.AND UP1, UPT, UR17, 0x1, UPT ;  /* 0x000000011100788c */ /* 0x000fe2000bf25270 */
[----:B------:R-:W-:Y:S01]  /*3520*/  PLOP3.LUT P2, PT, PT, PT, PT, 0x80, 0x8 ;  /* 0x000000000008781c */ /* 0x000fe20003f4f070 */
[----:B------:R-:W-:Y:S02]  /*3530*/  UIADD3 UR11, UPT, UPT, UR5, 0x1, URZ ;  /* 0x00000001050b7890 */ /* 0x000fe4000fffe0ff */
[----:B------:R-:W-:Y:S02]  /*3540*/  UIMAD UR6, UR5, 0x380, UR4 ;  /* 0x00000380050678a4 */ /* 0x000fe4000f8e0204 */
[----:B------:R-:W-:Y:S01]  /*3550*/  UISETP.NE.AND UP2, UPT, UR11, 0x9, UPT ;  /* 0x000000090b00788c */ /* 0x000fe2000bf45270 */
[----:B------:R-:W-:Y:S01]  /*3560*/  PLOP3.LUT P0, PT, PT, PT, UP1, 0x80, 0x8 ;  /* 0x000000000008781c */ /* 0x000fe20003f0f018 */
[----:B------:R-:W-:Y:S02]  /*3570*/  UIADD3 UR40, UPT, UPT, UR6, 0x2, URZ ;  /* 0x0000000206287890 */ /* 0x000fe4000fffe0ff */
[----:B------:R-:W-:Y:S02]  /*3580*/  USEL UR28, URZ, 0x1, UP2 ;  /* 0x00000001ff1c7887 */ /* 0x000fe40009000000 */
[----:B------:R-:W-:Y:S02]  /*3590*/  USEL UR11, UR11, URZ, UP2 ;  /* 0x000000ff0b0b7287 */ /* 0x000fe40009000000 */
[----:B------:R-:W-:Y:S02]  /*35a0*/  UIADD3 UR36, UPT, UPT, UR6, 0x4, URZ ;  /* 0x0000000406247890 */ /* 0x000fe4000fffe0ff */
[----:B------:R-:W-:Y:S01]  /*35b0*/  @UP1 ULEA UR19, UR11, UR9, 0x3 ;  /* 0x000000090b131291 */ /* 0x000fe2000f8e18ff */
[----:B------:R-:W-:Y:S01]  /*35c0*/  LOP3.LUT R8, R8, UR28, RZ, 0x3c, !PT ;  /* 0x0000001c08087c12 */ /* 0x000fe2000f8e3cff */
[----:B------:R-:W-:Y:S02]  /*35d0*/  ULEA UR28, UR5, UR10, 0x9 ;  /* 0x0000000a051c7291 */ /* 0x000fe4000f8e48ff */
[----:B------:R-:W-:Y:S01]  /*35e0*/  UIADD3 UR32, UPT, UPT, UR6, 0x6, URZ ;  /* 0x0000000606207890 */ /* 0x000fe2000fffe0ff */
[----:B-1----:R-:W-:Y:S01]  /*35f0*/  @P0 SHF.L.U32 R0, R8, 0x1f, RZ ;  /* 0x0000001f08000819 */ /* 0x002fe200000006ff */
[----:B------:R-:W-:Y:S02]  /*3600*/  UIADD3 UR38, UPT, UPT, UR28, 0x2, URZ ;  /* 0x000000021c267890 */ /* 0x000fe4000fffe0ff */
[----:B------:R-:W-:Y:S01]  /*3610*/  UIADD3 UR34, UPT, UPT, UR28, 0x4, URZ ;  /* 0x000000041c227890 */ /* 0x000fe2000fffe0ff */
[----:B------:R2:W4:Y:S01]  /*3620*/  @P0 SYNCS.PHASECHK.TRANS64.TRYWAIT P2, [UR19], R0 ;  /* 0x00000000ff0005a7 */ /* 0x0005220008041113 */
[----:B------:R-:W-:Y:S02]  /*3630*/  UIADD3 UR30, UPT, UPT, UR28, 0x6, URZ ;  /* 0x000000061c1e7890 */ /* 0x000fe4000fffe0ff */
[----:B------:R-:W-:Y:S02]  /*3640*/  UIADD3 UR19, UPT, UPT, UR7, 0x48, URZ ;  /* 0x0000004807137890 */ /* 0x000fe4000fffe0ff */
[----:B------:R-:W-:Y:S01]  /*3650*/  UIADD3 UR17, UPT, UPT, UR17, -0x1, URZ ;  /* 0xffffffff11117890 */ /* 0x000fe2000fffe0ff */
[----:B------:R-:W-:Y:S01]  /*3660*/  UMOV UR7, 0x40004040 ;  /* 0x4000404000077882 */ /* 0x000fe20000000000 */
[----:B------:R-:W-:Y:S01]  /*3670*/  UMOV UR29, 0x40004040 ;  /* 0x40004040001d7882 */ /* 0x000fe20000000000 */
[----:B------:R-:W-:Y:S01]  /*3680*/  UMOV UR41, 0x40004040 ;  /* 0x4000404000297882 */ /* 0x000fe20000000000 */
[----:B------:R2:W-:Y:S01]  /*3690*/  UTCQMMA gdesc[UR28], gdesc[UR6], tmem[UR15], tmem[UR22], idesc[UR23], UP4 ;  /* 0x00ff16061c0075ea */ /* 0x0005e2000a00030f */
[----:B------:R-:W-:Y:S01]  /*36a0*/  UPLOP3.LUT UP4, UPT, UPT, UPT, UPT, 0x80, 0x8 ;  /* 0x000000000008789c */ /* 0x000fe20003f8f070 */
[----:B------:R-:W-:Y:S01]  /*36b0*/  UMOV UR39, 0x40004040 ;  /* 0x4000404000277882 */ /* 0x000fe20000000000 */
[----:B------:R-:W-:Y:S01]  /*36c0*/  UMOV UR37, 0x40004040 ;  /* 0x4000404000257882 */ /* 0x000fe20000000000 */
[----:B------:R2:W-:Y:S01]  /*36d0*/  UTCQMMA gdesc[UR38], gdesc[UR40], tmem[UR15], tmem[UR20], idesc[UR21], UPT ;  /* 0x00ff1428260075ea */ /* 0x0005e2000b80030f */
[----:B------:R-:W-:Y:S01]  /*36e0*/  UMOV UR35, 0x40004040 ;  /* 0x4000404000237882 */ /* 0x000fe20000000000 */
[----:B------:R-:W-:Y:S01]  /*36f0*/  UMOV UR33, 0x40004040 ;  /* 0x4000404000217882 */ /* 0x000fe20000000000 */
[----:B------:R-:W-:Y:S01]  /*3700*/  UMOV UR31, 0x40004040 ;  /* 0x40004040001f7882 */ /* 0x000fe20000000000 */
[----:B------:R2:W-:Y:S01]  /*3710*/  UTCQMMA gdesc[UR34], gdesc[UR36], tmem[UR15], tmem[UR26], idesc[UR27], UPT ;  /* 0x00ff1a24220075ea */ /* 0x0005e2000b80030f */
[----:B------:R2:W-:Y:S01]  /*3720*/  UTCQMMA gdesc[UR30], gdesc[UR32], tmem[UR15], tmem[UR24], idesc[UR25], UPT ;  /* 0x00ff18201e0075ea */ /* 0x0005e2000b80030f */
[----:B------:R2:W-:Y:S01]  /*3730*/  UTCBAR [UR19], URZ ;  /* 0x000000ff130073e9 */ /* 0x0005e200080000ff */
[----:B------:R-:W-:Y:S01]  /*3740*/  UMOV UR5, UR11 ;  /* 0x0000000b00057c82 */ /* 0x000fe20008000000 */
[----:B------:R-:W-:Y:S05]  /*3750*/  BRA.U UP0, `(.L_x_64) ;  /* 0xfffffffd00507547 */ /* 0x000fea000b83ffff */
.L_x_61:
[----:B------:R-:W-:Y:S01]  /*3760*/  UIADD3 UR12, UPT, UPT, UR12, 0x1, URZ ;  /* 0x000000010c0c7890 */ /* 0x000fe2000fffe0ff */
[C---:B------:R-:W-:Y:S01]  /*3770*/  ISETP.NE.AND P0, PT, R10.reuse, 0x2, PT ;  /* 0x000000020a00780c */ /* 0x040fe20003f05270 */
[----:B------:R-:W-:Y:S02]  /*3780*/  UIADD3 UR14, UPT, UPT, UR14, 0xd0, URZ ;  /* 0x000000d00e0e7890 */ /* 0x000fe4000fffe0ff */
[----:B------:R-:W-:Y:S01]  /*3790*/  UISETP.NE.AND UP0, UPT, UR12, 0x4, UPT ;  /* 0x000000040c00788c */ /* 0x000fe2000bf05270 */
[----:B-12---:R-:W-:Y:S02]  /*37a0*/  SEL R0, RZ, 0x1, P0 ;  /* 0x00000001ff007807 */ /* 0x006fe40000000000 */
[----:B------:R-:W-:Y:S01]  /*37b0*/  SEL R10, R10, RZ, P0 ;  /* 0x000000ff0a0a7207 */ /* 0x000fe20000000000 */
[----:B------:R-:W-:Y:S01]  /*37c0*/  USEL UR5, URZ, 0x1, UP0 ;  /* 0x00000001ff057887 */ /* 0x000fe20008000000 */
[----:B------:R-:W-:Y:S01]  /*37d0*/  LOP3.LUT R9, R9, R0, RZ, 0x3c, !PT ;  /* 0x0000000009097212 */ /* 0x000fe200078e3cff */
[----:B------:R-:W-:Y:S01]  /*37e0*/  USEL UR12, UR12, URZ, UP0 ;  /* 0x000000ff0c0c7287 */ /* 0x000fe20008000000 */
[----:B------:R1:W-:Y:S03]  /*37f0*/  UTCBAR [UR14], URZ ;  /* 0x000000ff0e0073e9 */ /* 0x0003e600080000ff */
[----:B------:R-:W-:Y:S01]  /*3800*/  LOP3.LUT R11, R11, UR5, RZ, 0x3c, !PT ;  /* 0x000000050b0b7c12 */ /* 0x000fe2000f8e3cff */
[----:B------:R-:W-:Y:S07]  /*3810*/  @P1 BRA `(.L_x_65) ;  /* 0xfffffff8008c1947 */ /* 0x000fee000383ffff */
[----:B------:R-:W2:Y:S01]  /*3820*/  S2UR UR4, SR_CgaCtaId ;  /* 0x00000000000479c3 */ /* 0x000ea20000008800 */
[----:B------:R-:W-:Y:S01]  /*3830*/  ELECT P0, URZ, PT ;  /* 0x0000000000ff782f */ /* 0x000fe20003800000 */
[----:B------:R-:W-:Y:S01]  /*3840*/  IMAD.MOV.U32 R0, RZ, RZ, 0x1 ;  /* 0x00000001ff007424 */ /* 0x000fe200078e00ff */
[----:B------:R-:W-:Y:S01]  /*3850*/  UIADD3 UR9, UPT, UPT, UR9, 0xf0, URZ ;  /* 0x000000f009097890 */ /* 0x000fe2000fffe0ff */
[----:B------:R-:W-:Y:S01]  /*3860*/  SHF.L.U32 R3, R11, 0x1f, RZ ;  /* 0x0000001f0b037819 */ /* 0x000fe200000006ff */
[----:B------:R-:W-:-:S03]  /*3870*/  UMOV UR5, 0x40 ;  /* 0x0000004000057882 */ /* 0x000fc60000000000 */
[----:B------:R-:W-:Y:S01]  /*3880*/  UVIRTCOUNT.DEALLOC.SMPOOL 0x80 ;  /* 0x000000800000784c */ /* 0x000fe20000000000 */
[----:B--2---:R-:W-:Y:S02]  /*3890*/  ULEA UR4, UR4, UR5, 0x18 ;  /* 0x0000000504047291 */ /* 0x004fe4000f8ec0ff */
[----:B------:R-:W-:-:S07]  /*38a0*/  ULEA UR5, UR12, UR9, 0x3 ;  /* 0x000000090c057291 */ /* 0x000fce000f8e18ff */
[----:B------:R2:W-:Y:S02]  /*38b0*/  @P0 STS.U8 [UR4+0x1c], R0 ;  /* 0x00001c00ff000988 */ /* 0x0005e40008000004 */
[----:B------:R-:W3:Y:S02]  /*38c0*/  SYNCS.PHASECHK.TRANS64.TRYWAIT P0, [UR5], R3 ;  /* 0x00000003ff0075a7 */ /* 0x000ee40008001105 */
[----:B--23--:R-:W-:Y:S05]  /*38d0*/  @!P0 BRA `(.L_x_66) ;  /* 0x0000004400188947 */ /* 0x00cfea0003800000 */
.L_x_132:
[----:B------:R-:W-:-:S04]  /*38e0*/  UIADD3 UR6, UPT, UPT, UR12, 0x1, URZ ;  /* 0x000000010c067890 */ /* 0x000fc8000fffe0ff */
[----:B------:R-:W-:-:S04]  /*38f0*/  UISETP.NE.AND UP0, UPT, UR6, 0x4, UPT ;  /* 0x000000040600788c */ /* 0x000fc8000bf05270 */
[----:B------:R-:W-:Y:S02]  /*3900*/  USEL UR7, URZ, 0x1, UP0 ;  /* 0x00000001ff077887 */ /* 0x000fe40008000000 */
[----:B------:R-:W-:-:S04]  /*3910*/  USEL UR6, UR6, URZ, UP0 ;  /* 0x000000ff06067287 */ /* 0x000fc80008000000 */
[----:B------:R-:W-:Y:S01]  /*3920*/  ULEA UR5, UR6, UR9, 0x3 ;  /* 0x0000000906057291 */ /* 0x000fe2000f8e18ff */
[----:B------:R-:W-:-:S04]  /*3930*/  LOP3.LUT R2, R11, UR7, RZ, 0x3c, !PT ;  /* 0x000000070b027c12 */ /* 0x000fc8000f8e3cff */
[----:B--2---:R-:W-:-:S04]  /*3940*/  SHF.L.U32 R3, R2, 0x1f, RZ ;  /* 0x0000001f02037819 */ /* 0x004fc800000006ff */
[----:B------:R-:W2:Y:S02]  /*3950*/  SYNCS.PHASECHK.TRANS64.TRYWAIT P0, [UR5], R3 ;  /* 0x00000003ff0075a7 */ /* 0x000ea40008001105 */
[----:B--2---:R-:W-:Y:S05]  /*3960*/  @!P0 BRA `(.L_x_67) ;  /* 0x00000044000c8947 */ /* 0x004fea0003800000 */
.L_x_134:
        /* <DEDUP_REMOVED lines=9> */
.L_x_136:
[----:B------:R-:W-:-:S04]  /*3a00*/  UIADD3 UR6, UPT, UPT, UR6, 0x1, URZ ;  /* 0x0000000106067890 */ /* 0x000fc8000fffe0ff */
[----:B------:R-:W-:-:S04]  /*3a10*/  UISETP.NE.AND UP0, UPT, UR6, 0x4, UPT ;  /* 0x000000040600788c */ /* 0x000fc8000bf05270 */
[----:B------:R-:W-:Y:S02]  /*3a20*/  USEL UR5, URZ, 0x1, UP0 ;  /* 0x00000001ff057887 */ /* 0x000fe40008000000 */
[----:B------:R-:W-:-:S04]  /*3a30*/  USEL UR6, UR6, URZ, UP0 ;  /* 0x000000ff06067287 */ /* 0x000fc80008000000 */
[----:B------:R-:W-:Y:S01]  /*3a40*/  ULEA UR6, UR6, UR9, 0x3 ;  /* 0x0000000906067291 */ /* 0x000fe2000f8e18ff */
[----:B--2---:R-:W-:-:S04]  /*3a50*/  LOP3.LUT R3, R2, UR5, RZ, 0x3c, !PT ;  /* 0x0000000502037c12 */ /* 0x004fc8000f8e3cff */
[----:B------:R-:W-:-:S04]  /*3a60*/  SHF.L.U32 R3, R3, 0x1f, RZ ;  /* 0x0000001f03037819 */ /* 0x000fc800000006ff */
[----:B------:R-:W2:Y:S02]  /*3a70*/  SYNCS.PHASECHK.TRANS64.TRYWAIT P0, [UR6], R3 ;  /* 0x00000003ff0075a7 */ /* 0x000ea40008001106 */
[----:B--2---:R-:W-:Y:S05]  /*3a80*/  @!P0 BRA `(.L_x_69) ;  /* 0x0000004000f48947 */ /* 0x004fea0003800000 */
.L_x_138:
[----:B------:R-:W-:Y:S01]  /*3a90*/  NOP ;  /* 0x0000000000007918 */ /* 0x000fe20000000000 */
[----:B--2---:R-:W2:Y:S01]  /*3aa0*/  LDS R0, [UR4+0x14] ;  /* 0x00001404ff007984 */ /* 0x004ea20008000800 */
[----:B------:R-:W-:Y:S01]  /*3ab0*/  ULOP3.LUT UR6, UR13, 0xffff, URZ, 0xc0, !UPT ;  /* 0x0000ffff0d067892 */ /* 0x000fe2000f8ec0ff */
[----:B------:R-:W-:Y:S01]  /*3ac0*/  UMOV UR8, 0xffff ;  /* 0x0000ffff00087882 */ /* 0x000fe20000000000 */
[----:B------:R-:W-:Y:S02]  /*3ad0*/  UMOV UR5, 0x1 ;  /* 0x0000000100057882 */ /* 0x000fe40000000000 */
[----:B------:R-:W-:-:S04]  /*3ae0*/  USHF.R.U32.HI UR6, URZ, 0x5, UR6 ;  /* 0x00000005ff067899 */ /* 0x000fc80008011606 */
[----:B------:R-:W-:Y:S02]  /*3af0*/  USHF.L.U32 UR8, UR8, UR6, URZ ;  /* 0x0000000608087299 */ /* 0x000fe400080006ff */
[----:B------:R-:W-:-:S04]  /*3b00*/  USHF.L.U32 UR5, UR5, UR6, URZ ;  /* 0x0000000605057299 */ /* 0x000fc800080006ff */
[----:B--2---:R-:W-:-:S04]  /*3b10*/  LOP3.LUT R0, R0, UR8, RZ, 0xc0, !PT ;  /* 0x0000000800007c12 */ /* 0x004fc8000f8ec0ff */
[----:B------:R-:W-:-:S13]  /*3b20*/  ISETP.NE.AND P0, PT, R0, UR8, PT ;  /* 0x0000000800007c0c */ /* 0x000fda000bf05270 */
[----:B------:R-:W-:Y:S05]  /*3b30*/  @P0 BRA `(.L_x_70) ;  /* 0x0000000000580947 */ /* 0x000fea0003800000 */
[----:B------:R-:W2:Y:S02]  /*3b40*/  LDS R0, [UR4+0x18] ;  /* 0x00001804ff007984 */ /* 0x000ea40008000800 */
[----:B--2---:R-:W-:-:S04]  /*3b50*/  LOP3.LUT R0, R0, UR5, RZ, 0xc0, !PT ;  /* 0x0000000500007c12 */ /* 0x004fc8000f8ec0ff */
[----:B------:R-:W-:-:S13]  /*3b60*/  ISETP.NE.AND P0, PT, R0, UR5, PT ;  /* 0x0000000500007c0c */ /* 0x000fda000bf05270 */
[----:B------:R-:W-:Y:S05]  /*3b70*/  @P0 BRA `(.L_x_71) ;  /* 0x00000000003c0947 */ /* 0x000fea0003800000 */
[----:B------:R-:W2:Y:S01]  /*3b80*/  S2R R2, SR_LANEID ;  /* 0x0000000000027919 */ /* 0x000ea20000000000 */
[----:B------:R-:W-:Y:S01]  /*3b90*/  ULOP3.LUT UR8, URZ, UR8, URZ, 0x33, !UPT ;  /* 0x00000008ff087292 */ /* 0x000fe2000f8e33ff */
[----:B------:R-:W-:Y:S01]  /*3ba0*/  LOP3.LUT R4, RZ, UR5, RZ, 0x33, !PT ;  /* 0x00000005ff047c12 */ /* 0x000fe2000f8e33ff */
[----:B------:R-:W-:Y:S02]  /*3bb0*/  VOTEU.ANY UR7, UPT, PT ;  /* 0x0000000000077886 */ /* 0x000fe400038e0100 */
[----:B------:R-:W-:Y:S01]  /*3bc0*/  UFLO.U32 UR7, UR7 ;  /* 0x00000007000772bd */ /* 0x000fe200080e0000 */
[----:B------:R-:W3:Y:S01]  /*3bd0*/  REDUX UR5, R4 ;  /* 0x00000000040573c4 */ /* 0x000ee20000000000 */
[----:B------:R-:W-:-:S06]  /*3be0*/  IMAD.U32 R0, RZ, RZ, UR8 ;  /* 0x00000008ff007e24 */ /* 0x000fcc000f8e00ff */
[----:B------:R1:W-:Y:S01]  /*3bf0*/  UTCATOMSWS.AND URZ, UR8 ;  /* 0x0000000800ff79e3 */ /* 0x0003e20008000000 */
[----:B------:R-:W4:Y:S01]  /*3c00*/  REDUX UR6, R0 ;  /* 0x00000000000673c4 */ /* 0x000f220000000000 */
[----:B--2---:R-:W-:Y:S01]  /*3c10*/  ISETP.EQ.U32.AND P0, PT, R2, UR7, PT ;  /* 0x0000000702007c0c */ /* 0x004fe2000bf02070 */
[----:B---3--:R-:W-:Y:S01]  /*3c20*/  IMAD.U32 R2, RZ, RZ, UR5 ;  /* 0x00000005ff027e24 */ /* 0x008fe2000f8e00ff */
[----:B----4-:R-:W-:-:S11]  /*3c30*/  MOV R3, UR6 ;  /* 0x0000000600037c02 */ /* 0x010fd60008000f00 */
[----:B------:R1:W-:Y:S04]  /*3c40*/  @P0 ATOMS.AND RZ, [UR4+0x14], R3 ;  /* 0x00001403ffff098c */ /* 0x0003e8000a800004 */
[----:B------:R1:W-:Y:S01]  /*3c50*/  @P0 ATOMS.AND RZ, [UR4+0x18], R2 ;  /* 0x00001802ffff098c */ /* 0x0003e2000a800004 */
[----:B------:R-:W-:Y:S05]  /*3c60*/  BRA `(.L_x_72) ;  /* 0x0000000000147947 */ /* 0x000fea0003800000 */
.L_x_71:
[----:B------:R-:W-:Y:S02]  /*3c70*/  MOV R2, 0x3c90 ;  /* 0x00003c9000027802 */ /* 0x000fe40000000f00 */
[----:B-1--45:R-:W-:Y:S05]  /*3c80*/  CALL.REL.NOINC `($__internal_0_$__cuda_sm10x_tcgen05_guardrail_trap_col_being_dealloced_not_returned_by_alloc) ;  /* 0x0000004400147944 */ /* 0x032fea0003c00000 */
[----:B------:R-:W-:Y:S05]  /*3c90*/  BRA `(.L_x_72) ;  /* 0x0000000000087947 */ /* 0x000fea0003800000 */
.L_x_70:
[----:B------:R-:W-:Y:S02]  /*3ca0*/  MOV R2, 0x3cc0 ;  /* 0x00003cc000027802 */ /* 0x000fe40000000f00 */
[----:B-1--45:R-:W-:Y:S05]  /*3cb0*/  CALL.REL.NOINC `($__internal_2_$__cuda_sm10x_tcgen05_guardrail_trap_unallocated_columns_being_dealloced) ;  /* 0x0000004400207944 */ /* 0x032fea0003c00000 */
.L_x_72:
[----:B------:R-:W-:Y:S01]  /*3cc0*/  NOP ;  /* 0x0000000000007918 */ /* 0x000fe20000000000 */
[----:B-1----:R-:W-:Y:S05]  /*3cd0*/  EXIT ;  /* 0x000000000000794d */ /* 0x002fea0003800000 */
.L_x_54:
[----:B------:R-:W-:-:S09]  /*3ce0*/  UISETP.NE.OR UP2, UPT, UR8, 0x3, !UP2 ;  /* 0x000000030800788c */ /* 0x000fd2000d745670 */
[----:B------:R-:W-:Y:S05]  /*3cf0*/  BRA.U UP2, `(.L_x_73) ;  /* 0x0000000d02647547 */ /* 0x000fea000b800000 */
[----:B------:R-:W1:Y:S01]  /*3d00*/  LDC R0, c[0x0][0xb30] ;  /* 0x0002cc00ff007b82 */ /* 0x000e620000000800 */
[----:B------:R-:W2:Y:S01]  /*3d10*/  LDCU.64 UR8, c[0x0][0x888] ;  /* 0x00011100ff0877ac */ /* 0x000ea20008000a00 */
[----:B------:R-:W-:Y:S02]  /*3d20*/  HFMA2 R29, -RZ, RZ, 0, 0 ;  /* 0x00000000ff1d7431 */ /* 0x000fe400000001ff */
[----:B------:R-:W-:Y:S01]  /*3d30*/  IMAD.MOV.U32 R31, RZ, RZ, 0x1 ;  /* 0x00000001ff1f7424 */ /* 0x000fe200078e00ff */
[----:B------:R-:W-:Y:S01]  /*3d40*/  MOV R21, 0x1c00 ;  /* 0x00001c0000157802 */ /* 0x000fe20000000f00 */
[----:B------:R-:W4:Y:S01]  /*3d50*/  LDCU.64 UR4, c[0x0][0x890] ;  /* 0x00011200ff0477ac */ /* 0x000f220008000a00 */
[----:B------:R-:W-:Y:S01]  /*3d60*/  IMAD.MOV.U32 R30, RZ, RZ, RZ ;  /* 0x000000ffff1e7224 */ /* 0x000fe200078e00ff */
[----:B------:R-:W3:Y:S01]  /*3d70*/  LDC R19, c[0x0][0x370] ;  /* 0x0000dc00ff137b82 */ /* 0x000ee20000000800 */
[----:B------:R-:W-:Y:S01]  /*3d80*/  UMOV UR7, 0x400 ;  /* 0x0000040000077882 */ /* 0x000fe20000000000 */
[----:B------:R-:W-:-:S02]  /*3d90*/  UPLOP3.LUT UP1, UPT, UPT, UPT, UPT, 0x40, 0x4 ;  /* 0x000000000004789c */ /* 0x000fc40003f2e870 */
[----:B------:R-:W-:-:S04]  /*3da0*/  ULEA UR7, UR37, UR7, 0x18 ;  /* 0x0000000725077291 */ /* 0x000fc8000f8ec0ff */
[----:B------:R-:W3:Y:S01]  /*3db0*/  LDC R2, c[0x0][0xb0c] ;  /* 0x0002c300ff027b82 */ /* 0x000ee20000000800 */
[----:B--2---:R-:W-:Y:S02]  /*3dc0*/  UISETP.NE.U32.AND UP5, UPT, UR8, URZ, UPT ;  /* 0x000000ff0800728c */ /* 0x004fe4000bfa5070 */
[----:B------:R-:W-:Y:S02]  /*3dd0*/  UIADD3 UR8, UPT, UPT, UR7, 0x90, URZ ;  /* 0x0000009007087890 */ /* 0x000fe4000fffe0ff */
[----:B----4-:R-:W-:-:S03]  /*3de0*/  UISETP.NE.U32.AND UP6, UPT, UR4, URZ, UPT ;  /* 0x000000ff0400728c */ /* 0x010fc6000bfc5070 */
[----:B------:R-:W2:Y:S01]  /*3df0*/  LDC R18, c[0x0][0xb20] ;  /* 0x0002c800ff127b82 */ /* 0x000ea20000000800 */
[----:B-1----:R-:W-:Y:S01]  /*3e00*/  ISETP.NE.AND P1, PT, R0, 0x1, PT ;  /* 0x000000010000780c */ /* 0x002fe20003f25270 */
[----:B------:R-:W-:Y:S02]  /*3e10*/  UISETP.NE.AND.EX UP5, UPT, UR9, URZ, UPT, UP5 ;  /* 0x000000ff0900728c */ /* 0x000fe4000bfa5350 */
[----:B------:R-:W-:Y:S02]  /*3e20*/  UPRMT UR37, UR37, 0x654, UR8 ;  /* 0x0000065425257896 */ /* 0x000fe40008000008 */
[----:B------:R-:W-:Y:S02]  /*3e30*/  UISETP.NE.AND.EX UP6, UPT, UR5, URZ, UPT, UP6 ;  /* 0x000000ff0500728c */ /* 0x000fe4000bfc5360 */
[----:B------:R-:W1:Y:S08]  /*3e40*/  LDC.64 R32, c[0x0][0x348] ;  /* 0x0000d200ff207b82 */ /* 0x000e700000000a00 */
[----:B------:R-:W4:Y:S08]  /*3e50*/  LDC.64 R16, c[0x0][0xb10] ;  /* 0x0002c400ff107b82 */ /* 0x000f300000000a00 */
[----:B------:R-:W1:Y:S08]  /*3e60*/  LDC.64 R6, c[0x0][0xb18] ;  /* 0x0002c600ff067b82 */ /* 0x000e700000000a00 */
[----:B------:R-:W1:Y:S08]  /*3e70*/  LDC.64 R4, c[0x0][0xb28] ;  /* 0x0002ca00ff047b82 */ /* 0x000e700000000a00 */
[----:B--23--:R-:W1:Y:S02]  /*3e80*/  LDC R20, c[0x0][0x374] ;  /* 0x0000dd00ff147b82 */ /* 0x00ce640000000800 */
.L_x_81:
[C---:B------:R-:W-:Y:S02]  /*3e90*/  LEA R0, R30.reuse, UR7, 0x3 ;  /* 0x000000071e007c11 */ /* 0x040fe4000f8e18ff */
[----:B------:R-:W-:Y:S02]  /*3ea0*/  SHF.L.U32 R3, R29, 0x1f, RZ ;  /* 0x0000001f1d037819 */ /* 0x000fe400000006ff */
[----:B------:R-:W-:Y:S02]  /*3eb0*/  LEA R24, R30, UR7, 0x4 ;  /* 0x000000071e187c11 */ /* 0x000fe4000f8e20ff */
[----:B------:R-:W2:Y:S02]  /*3ec0*/  SYNCS.PHASECHK.TRANS64.TRYWAIT P0, [R0+URZ+0xb0], R3 ;  /* 0x0000b003000075a7 */ /* 0x000ea400080011ff */
[----:B--23--:R-:W-:Y:S05]  /*3ed0*/  @!P0 BRA `(.L_x_74) ;  /* 0x0000003c00f88947 */ /* 0x00cfea0003800000 */
.L_x_139:
[----:B------:R-:W-:Y:S01]  /*3ee0*/  ISETP.GE.AND P0, PT, R22, 0x1, PT ;  /* 0x000000011600780c */ /* 0x000fe20003f06270 */
[----:B------:R-:W3:Y:S01]  /*3ef0*/  LDS.128 R24, [R24+0x140] ;  /* 0x0001400018187984 */ /* 0x000ee20000000c00 */
[----:B------:R-:W-:Y:S01]  /*3f00*/  ISETP.NE.U32.AND P4, PT, RZ, UR4, PT ;  /* 0x00000004ff007c0c */ /* 0x000fe2000bf85070 */
[----:B--2---:R-:W-:Y:S01]  /*3f10*/  VIADD R0, R0, 0xc0 ;  /* 0x000000c000007836 */ /* 0x004fe20000000000 */
[----:B------:R-:W-:Y:S02]  /*3f20*/  SHF.L.U32 R23, R31, 0x1f, RZ ;  /* 0x0000001f1f177819 */ /* 0x000fe400000006ff */
[----:B------:R-:W-:Y:S02]  /*3f30*/  ISETP.NE.AND.EX P4, PT, RZ, UR5, PT, P4 ;  /* 0x00000005ff007c0c */ /* 0x000fe4000bf85340 */
[----:B------:R-:W-:Y:S01]  /*3f40*/  PRMT R0, RZ, 0x654, R0 ;  /* 0x00000654ff007816 */ /* 0x000fe20000000000 */
[----:B------:R-:W-:Y:S01]  /*3f50*/  @!PT LDS RZ, [RZ] ;  /* 0x00000000fffff984 */ /* 0x000fe20000000800 */
[----:B------:R-:W-:Y:S01]  /*3f60*/  @!PT LDS RZ, [RZ] ;  /* 0x00000000fffff984 */ /* 0x000fe20000000800 */
[----:B------:R-:W-:Y:S01]  /*3f70*/  @!PT LDS RZ, [RZ] ;  /* 0x00000000fffff984 */ /* 0x000fe20000000800 */
[----:B------:R-:W-:Y:S01]  /*3f80*/  @!PT LDS RZ, [RZ] ;  /* 0x00000000fffff984 */ /* 0x000fe20000000800 */
[----:B------:R2:W-:Y:S06]  /*3f90*/  MEMBAR.ALL.CTA ;  /* 0x0000000000007992 */ /* 0x0005ec0000008000 */
[----:B--2---:R-:W2:Y:S02]  /*3fa0*/  FENCE.VIEW.ASYNC.S ;  /* 0x00000000000073c6 */ /* 0x004ea40000000000 */
[----:B--2---:R2:W-:Y:S01]  /*3fb0*/  SYNCS.ARRIVE.TRANS64.RED.A1T0 RZ, [R0+URZ], RZ ;  /* 0x000000ff00ff79a7 */ /* 0x0045e200081004ff */
[----:B---3--:R-:W-:Y:S11]  /*3fc0*/  LOP3.LUT P3, RZ, R26, 0x1, RZ, 0xc0, !PT ;  /* 0x000000011aff7812 */ /* 0x008ff6000786c0ff */
[----:B------:R-:W-:Y:S02]  /*3fd0*/  @!UPT UIADD3 URZ, UPT, UPT, URZ, URZ, URZ ;  /* 0x000000fffffff290 */ /* 0x000fe4000fffe0ff */
[----:B------:R-:W-:Y:S02]  /*3fe0*/  @P3 MOV R13, R24 ;  /* 0x00000018000d3202 */ /* 0x000fe40000000f00 */
[----:B------:R-:W-:Y:S01]  /*3ff0*/  @P3 LOP3.LUT R8, R25, 0xffff, RZ, 0xc0, !PT ;  /* 0x0000ffff19083812 */ /* 0x000fe200078ec0ff */
[----:B--2---:R-:W-:Y:S06]  /*4000*/  @!P0 BRA `(.L_x_75) ;  /* 0x0000000000a48947 */ /* 0x004fec0003800000 */
[----:B-1----:R-:W-:Y:S01]  /*4010*/  IMAD.HI.U32 R35, R20, R7, RZ ;  /* 0x0000000714237227 */ /* 0x002fe200078e00ff */
[----:B------:R-:W-:Y:S02]  /*4020*/  ISETP.NE.AND P0, PT, R6, 0x1, PT ;  /* 0x000000010600780c */ /* 0x000fe40003f05270 */
[----:B------:R-:W-:Y:S01]  /*4030*/  ISETP.NE.AND P2, PT, R22, 0x1, PT ;  /* 0x000000011600780c */ /* 0x000fe20003f45270 */
[----:B----4-:R-:W-:Y:S01]  /*4040*/  IMAD.HI.U32 R34, R19, R16, RZ ;  /* 0x0000001013227227 */ /* 0x010fe200078e00ff */
[----:B------:R-:W-:Y:S02]  /*4050*/  SHF.R.U32.HI R35, RZ, R18, R35 ;  /* 0x00000012ff237219 */ /* 0x000fe40000011623 */
[----:B------:R-:W-:Y:S01]  /*4060*/  ISETP.NE.AND P5, PT, R2, 0x1, PT ;  /* 0x000000010200780c */ /* 0x000fe20003fa5270 */
[----:B------:R-:W-:Y:S01]  /*4070*/  IMAD.HI.U32 R36, R13, R16, RZ ;  /* 0x000000100d247227 */ /* 0x000fe200078e00ff */
[----:B------:R-:W-:Y:S02]  /*4080*/  SHF.R.U32.HI R34, RZ, R17, R34 ;  /* 0x00000011ff227219 */ /* 0x000fe40000011622 */
[----:B------:R-:W-:Y:S01]  /*4090*/  SEL R3, R20, R35, !P0 ;  /* 0x0000002314037207 */ /* 0x000fe20004000000 */
[C---:B------:R-:W-:Y:S01]  /*40a0*/  IMAD.HI.U32 R35, R8.reuse, R7, RZ ;  /* 0x0000000708237227 */ /* 0x040fe200078e00ff */
[----:B------:R-:W-:Y:S02]  /*40b0*/  SEL R11, R19, R34, !P5 ;  /* 0x00000022130b7207 */ /* 0x000fe40006800000 */
[----:B------:R-:W-:Y:S01]  /*40c0*/  SHF.R.U32.HI R36, RZ, R17, R36 ;  /* 0x00000011ff247219 */ /* 0x000fe20000011624 */
[----:B------:R-:W-:Y:S01]  /*40d0*/  IMAD.HI.U32 R38, R3, R4, RZ ;  /* 0x0000000403267227 */ /* 0x000fe200078e00ff */
[----:B------:R-:W-:Y:S03]  /*40e0*/  SHF.R.U32.HI R35, RZ, R18, R35 ;  /* 0x00000012ff237219 */ /* 0x000fe60000011623 */
[----:B------:R-:W-:Y:S01]  /*40f0*/  IMAD.HI.U32 R34, R11, R4, RZ ;  /* 0x000000040b227227 */ /* 0x000fe200078e00ff */
[----:B------:R-:W-:Y:S02]  /*4100*/  @P2 SHF.R.U32.HI R3, RZ, R5, R38 ;  /* 0x00000005ff032219 */ /* 0x000fe40000011626 */
[----:B------:R-:W-:Y:S02]  /*4110*/  SEL R9, R8, R35, !P0 ;  /* 0x0000002308097207 */ /* 0x000fe40004000000 */
[----:B------:R-:W-:Y:S01]  /*4120*/  @P2 SHF.R.U32.HI R11, RZ, R5, R34 ;  /* 0x00000005ff0b2219 */ /* 0x000fe20000011622 */
[C---:B------:R-:W-:Y:S01]  /*4130*/  IMAD R10, R22.reuse, R3, RZ ;  /* 0x00000003160a7224 */ /* 0x040fe200078e02ff */
[----:B------:R-:W-:Y:S01]  /*4140*/  SEL R3, R13, R36, !P5 ;  /* 0x000000240d037207 */ /* 0x000fe20006800000 */
[C---:B------:R-:W-:Y:S03]  /*4150*/  IMAD.HI.U32 R14, R9.reuse, R4, RZ ;  /* 0x00000004090e7227 */ /* 0x040fe600078e00ff */
[----:B------:R-:W-:Y:S01]  /*4160*/  ISETP.GE.AND P0, PT, R9, R10, PT ;  /* 0x0000000a0900720c */ /* 0x000fe20003f06270 */
[C---:B------:R-:W-:Y:S01]  /*4170*/  IMAD R12, R22.reuse, R11, RZ ;  /* 0x0000000b160c7224 */ /* 0x040fe200078e02ff */
[-C--:B------:R-:W-:Y:S04]  /*4180*/  SHF.R.U32.HI R14, RZ, R5.reuse, R14 ;  /* 0x00000005ff0e7219 */ /* 0x080fe8000001160e */
[----:B------:R-:W-:Y:S02]  /*4190*/  ISETP.GE.OR P0, PT, R3, R12, P0 ;  /* 0x0000000c0300720c */ /* 0x000fe40000706670 */
[----:B------:R-:W-:Y:S05]  /*41a0*/  SEL R15, R9, R14, !P2 ;  /* 0x0000000e090f7207 */ /* 0x000fea0005000000 */
[----:B------:R-:W-:Y:S04]  /*41b0*/  IMAD.MOV R14, RZ, RZ, -R15 ;  /* 0x000000ffff0e7224 */ /* 0x000fe800078e0a0f */
[----:B------:R-:W-:Y:S02]  /*41c0*/  IMAD R14, R22, R14, R9 ;  /* 0x0000000e160e7224 */ /* 0x000fe400078e0209 */
[C---:B------:R-:W-:Y:S05]  /*41d0*/  @!P0 IMAD.HI.U32 R10, R3.reuse, R4, RZ ;  /* 0x00000004030a8227 */ /* 0x040fea00078e00ff */
[----:B------:R-:W-:Y:S04]  /*41e0*/  @!P0 SHF.R.U32.HI R10, RZ, R5, R10 ;  /* 0x00000005ff0a8219 */ /* 0x000fe8000001160a */
[----:B------:R-:W-:Y:S01]  /*41f0*/  @!P0 SEL R0, R3, R10, !P2 ;  /* 0x0000000a03008207 */ /* 0x000fe20005000000 */
[----:B------:R-:W-:Y:S03]  /*4200*/  IMAD.MOV R10, RZ, RZ, -R3 ;  /* 0x000000ffff0a7224 */ /* 0x000fe600078e0a03 */
[----:B------:R-:W-:Y:S01]  /*4210*/  @!P0 IADD3 R15, PT, PT, R15, -R0, RZ ;  /* 0x800000000f0f8210 */ /* 0x000fe20007ffe0ff */
[----:B------:R-:W-:Y:S01]  /*4220*/  @!P0 IMAD R0, R11, R14, R0 ;  /* 0x0000000e0b008224 */ /* 0x000fe200078e0200 */
[----:B------:R-:W-:Y:S01]  /*4230*/  IADD3 R11, PT, PT, -R9, RZ, RZ ;  /* 0x000000ff090b7210 */ /* 0x000fe20007ffe1ff */
[----:B------:R-:W-:Y:S02]  /*4240*/  IMAD R13, R2, R10, R13 ;  /* 0x0000000a020d7224 */ /* 0x000fe400078e020d */
[----:B------:R-:W-:Y:S02]  /*4250*/  @!P0 IMAD R9, R15, R22, R3 ;  /* 0x000000160f098224 */ /* 0x000fe400078e0203 */
[----:B------:R-:W-:Y:S02]  /*4260*/  @!P0 IMAD.MOV.U32 R3, RZ, RZ, R0 ;  /* 0x000000ffff038224 */ /* 0x000fe400078e0000 */
[----:B------:R-:W-:Y:S02]  /*4270*/  IMAD R8, R6, R11, R8 ;  /* 0x0000000b06087224 */ /* 0x000fe400078e0208 */
[----:B------:R-:W-:Y:S02]  /*4280*/  IMAD R13, R3, R2, R13 ;  /* 0x00000002030d7224 */ /* 0x000fe400078e020d */
[----:B------:R-:W-:Y:S02]  /*4290*/  IMAD R8, R9, R6, R8 ;  /* 0x0000000609087224 */ /* 0x000fe400078e0208 */
.L_x_75:
[----:B------:R-:W-:Y:S05]  /*42a0*/  BRA.U UP1, `(.L_x_76) ;  /* 0x0000000101107547 */ /* 0x000fea000b800000 */
[----:B------:R-:W-:Y:S04]  /*42b0*/  MOV R0, UR6 ;  /* 0x0000000600007c02 */ /* 0x000fe80008000f00 */
[----:B------:R-:W-:Y:S04]  /*42c0*/  SHF.L.U32 R3, R0, 0x1f, RZ ;  /* 0x0000001f00037819 */ /* 0x000fe800000006ff */
[----:B------:R-:W2:Y:S02]  /*42d0*/  SYNCS.PHASECHK.TRANS64.TRYWAIT P0, [UR7+0xa8], R3 ;  /* 0x0000a803ff0075a7 */ /* 0x000ea40008001107 */
[----:B--2---:R-:W-:Y:S05]  /*42e0*/  @!P0 BRA `(.L_x_77) ;  /* 0x0000003c00088947 */ /* 0x004fea0003800000 */
.L_x_76:
[----:B------:R-:W-:Y:S05]  /*42f0*/  BRA.U !UP6, `(.L_x_78) ;  /* 0x000000010e347547 */ /* 0x000fea000b800000 */
[----:B------:R-:W-:Y:S01]  /*4300*/  UPLOP3.LUT UP0, UPT, UPT, UPT, UP5, 0x80, 0x8 ;  /* 0x000000000008789c */ /* 0x000fe20003f0f050 */
[----:B------:R-:W-:Y:S05]  /*4310*/  HFMA2 R134, -RZ, RZ, 0, 5.9604644775390625e-08 ;  /* 0x00000001ff867431 */ /* 0x000fea00000001ff */
[----:B------:R-:W-:Y:S05]  /*4320*/  PLOP3.LUT P0, PT, PT, PT, UP0, 0x80, 0x8 ;  /* 0x000000000008781c */ /* 0x000fea0003f0f008 */
[----:B------:R-:W3:Y:S01]  /*4330*/  @UP0 LDCU.64 UR10, c[0x0][0x888] ;  /* 0x00011100ff0a07ac */ /* 0x000ee20008000a00 */
[----:B------:R-:W-:Y:S04]  /*4340*/  @UP0 UIMAD UR8, UR36, UR4, URZ ;  /* 0x00000004240802a4 */ /* 0x000fe8000f8e02ff */
[----:B---3--:R-:W-:Y:S06]  /*4350*/  @UP0 UIMAD.WIDE UR10, UR8, 0x4, UR10 ;  /* 0x00000004080a08a5 */ /* 0x008fec000f8e020a */
[----:B------:R-:W-:Y:S02]  /*4360*/  IMAD.U32 R10, RZ, RZ, UR10 ;  /* 0x0000000aff0a7e24 */ /* 0x000fe4000f8e00ff */
[----:B------:R-:W-:Y:S05]  /*4370*/  IMAD.U32 R11, RZ, RZ, UR11 ;  /* 0x0000000bff0b7e24 */ /* 0x000fea000f8e00ff */
[----:B--2---:R-:W2:Y:S02]  /*4380*/  @P0 LDG.E R0, desc[UR46][R10.64] ;  /* 0x0000002e0a000981 */ /* 0x004ea4000c1e1900 */
[----:B--2---:R-:W-:Y:S01]  /*4390*/  @P0 R2UR UR39, R0 ;  /* 0x00000000002702ca */ /* 0x004fe200000e0000 */
[----:B------:R-:W-:Y:S05]  /*43a0*/  IMAD.MOV.U32 R0, RZ, RZ, 0x1 ;  /* 0x00000001ff007424 */ /* 0x000fea00078e00ff */
[----:B------:R-:W-:Y:S08]  /*43b0*/  @!P0 PRMT R134, R0, 0x7610, R134 ;  /* 0x0000761000868816 */ /* 0x000ff00000000086 */
[----:B------:R-:W3:Y:S02]  /*43c0*/  @!UP0 LDCU UR39, c[0x0][0x880] ;  /* 0x00011000ff2787ac */ /* 0x000ee40008000800 */
.L_x_78:
[----:B---3--:R-:W-:Y:S01]  /*43d0*/  @!P4 FSETP.EQ.AND P5, PT, RZ, UR39, PT ;  /* 0x00000027ff00cc0b */ /* 0x008fe2000bfa2000 */
[----:B------:R-:W-:Y:S01]  /*43e0*/  @!UPT UIADD3 URZ, UPT, UPT, URZ, URZ, URZ ;  /* 0x000000fffffff290 */ /* 0x000fe2000fffe0ff */
[----:B------:R-:W-:Y:S11]  /*43f0*/  @!P4 BRA `(.L_x_79) ;  /* 0x000000000014c947 */ /* 0x000ff60003800000 */
[----:B------:R-:W-:Y:S02]  /*4400*/  LOP3.LUT P0, RZ, R134, 0xff, RZ, 0xc0, !PT ;  /* 0x000000ff86ff7812 */ /* 0x000fe4000780c0ff */
[----:B------:R-:W-:Y:S04]  /*4410*/  PLOP3.LUT P5, PT, PT, PT, UP0, 0x80, 0x8 ;  /* 0x000000000008781c */ /* 0x000fe80003faf008 */
[----:B------:R-:W-:Y:S07]  /*4420*/  PLOP3.LUT P5, PT, P5, PT, PT, 0x8, 0x80 ;  /* 0x000000000080781c */ /* 0x000fee0002fae170 */
[----:B------:R-:W-:Y:S11]  /*4430*/  @P0 FSETP.EQ.AND P5, PT, RZ, UR39, PT ;  /* 0x00000027ff000c0b */ /* 0x000ff6000bfa2000 */
[----:B------:R-:W-:Y:S02]  /*4440*/  @!UPT UIADD3 URZ, UPT, UPT, URZ, URZ, URZ ;  /* 0x000000fffffff290 */ /* 0x000fe4000fffe0ff */
.L_x_79:
[----:B------:R-:W3:Y:S01]  /*4450*/  SYNCS.PHASECHK.TRANS64.TRYWAIT P4, [UR7+0x98], R23 ;  /* 0x00009817ff0075a7 */ /* 0x000ee20008081107 */
[----:B------:R-:W-:Y:S01]  /*4460*/  @P3 SHF.R.U32.HI R28, RZ, 0x10, R25 ;  /* 0x00000010ff1c3819 */ /* 0x000fe20000011619 */
[----:B------:R-:W-:Y:S01]  /*4470*/  VIADD R30, R30, 0x1 ;  /* 0x000000011e1e7836 */ /* 0x000fe20000000000 */
[----:B------:R-:W1:Y:S08]  /*4480*/  LDC.64 R14, c[0x0][0xb10] ;  /* 0x0002c400ff0e7b82 */ /* 0x000e700000000a00 */
[----:B------:R-:W4:Y:S08]  /*4490*/  LDC.64 R10, c[0x0][0xb18] ;  /* 0x0002c600ff0a7b82 */ /* 0x000f300000000a00 */
[----:B--2---:R-:W2:Y:S08]  /*44a0*/  @!P1 LDC R0, c[0x0][0xb20] ;  /* 0x0002c800ff009b82 */ /* 0x004eb00000000800 */
[----:B------:R-:W2:Y:S01]  /*44b0*/  @!P1 LDC R3, c[0x0][0xb0c] ;  /* 0x0002c300ff039b82 */ /* 0x000ea20000000800 */
[----:B-1----:R-:W-:Y:S05]  /*44c0*/  @!P1 IMAD.HI.U32 R14, R13, R14, RZ ;  /* 0x0000000e0d0e9227 */ /* 0x002fea00078e00ff */
[----:B------:R-:W-:Y:S01]  /*44d0*/  @!P1 SHF.R.U32.HI R14, RZ, R15, R14 ;  /* 0x0000000fff0e9219 */ /* 0x000fe2000001160e */
[----:B----4-:R-:W-:Y:S01]  /*44e0*/  @!P1 IMAD.HI.U32 R11, R8, R11, RZ ;  /* 0x0000000b080b9227 */ /* 0x010fe200078e00ff */
[----:B------:R-:W-:Y:S04]  /*44f0*/  @!P1 ISETP.NE.AND P0, PT, R10, 0x1, PT ;  /* 0x000000010a00980c */ /* 0x000fe80003f05270 */
[----:B--2---:R-:W-:Y:S02]  /*4500*/  @!P1 SHF.R.U32.HI R9, RZ, R0, R11 ;  /* 0x00000000ff099219 */ /* 0x004fe4000001160b */
[----:B------:R-:W-:Y:S02]  /*4510*/  @!P1 ISETP.NE.AND P2, PT, R3, 0x1, PT ;  /* 0x000000010300980c */ /* 0x000fe40003f45270 */
[----:B------:R-:W-:Y:S02]  /*4520*/  @!P1 SEL R9, R8, R9, !P0 ;  /* 0x0000000908099207 */ /* 0x000fe40004000000 */
[----:B------:R-:W-:Y:S02]  /*4530*/  ELECT P0, URZ, PT ;  /* 0x0000000000ff782f */ /* 0x000fe40003800000 */
[----:B------:R-:W-:Y:S05]  /*4540*/  @!P1 SEL R14, R13, R14, !P2 ;  /* 0x0000000e0d0e9207 */ /* 0x000fea0005000000 */
[----:B------:R-:W-:Y:S02]  /*4550*/  @!P1 IMAD.IADD R0, R9, 0x1, -R14 ;  /* 0x0000000109009824 */ /* 0x000fe400078e0a0e */
[----:B------:R-:W-:Y:S02]  /*4560*/  @!P1 IMAD.IADD R9, R14, 0x1, -R9 ;  /* 0x000000010e099824 */ /* 0x000fe400078e0a09 */
[----:B------:R-:W-:Y:S02]  /*4570*/  @!P1 IMAD R13, R0, R3, R13 ;  /* 0x00000003000d9224 */ /* 0x000fe400078e020d */
[----:B------:R-:W-:Y:S01]  /*4580*/  @!P1 IMAD R8, R9, R10, R8 ;  /* 0x0000000a09089224 */ /* 0x000fe200078e0208 */
[----:B---3--:R-:W-:Y:S06]  /*4590*/  @!P4 BRA `(.L_x_80) ;  /* 0x000000380074c947 */ /* 0x008fec0003800000 */
.L_x_142:
[----:B------:R-:W-:Y:S01]  /*45a0*/  PLOP3.LUT P5, PT, P5, P0, PT, 0xf2, 0x2f ;  /* 0x00000000002f781c */ /* 0x000fe20002fa1e72 */
[----:B------:R-:W-:Y:S01]  /*45b0*/  UMOV UR14, 0x0 ;  /* 0x00000000000e7882 */ /* 0x000fe20000000000 */
[----:B------:R-:W-:Y:S01]  /*45c0*/  UMOV UR15, 0x10000000 ;  /* 0x10000000000f7882 */ /* 0x000fe20000000000 */
[----:B------:R-:W-:Y:S01]  /*45d0*/  UMOV UR52, UR36 ;  /* 0x0000002400347c82 */ /* 0x000fe20008000000 */
[----:B------:R-:W-:Y:S01]  /*45e0*/  UMOV UR12, UR36 ;  /* 0x00000024000c7c82 */ /* 0x000fe20008000000 */
[----:B------:R-:W-:Y:S01]  /*45f0*/  UMOV UR44, UR36 ;  /* 0x00000024002c7c82 */ /* 0x000fe20008000000 */
[----:B------:R-:W-:Y:S01]  /*4600*/  UMOV UR28, UR36 ;  /* 0x00000024001c7c82 */ /* 0x000fe20008000000 */
[----:B------:R-:W-:Y:S01]  /*4610*/  UMOV UR20, UR36 ;  /* 0x0000002400147c82 */ /* 0x000fe20008000000 */
[----:B------:R-:W-:Y:S05]  /*4620*/  LOP3.LUT R31, R31, 0x1, RZ, 0x3c, !PT ;  /* 0x000000011f1f7812 */ /* 0x000fea00078e3cff */
[----:B------:R-:W-:Y:S01]  /*4630*/  @!P5 IADD3 R3, P0, PT, R32, 0x580, RZ ;  /* 0x000005802003d810 */ /* 0x000fe20007f1e0ff */
[----:B------:R-:W-:Y:S01]  /*4640*/  @!P5 IMAD R133, R133, 0x70, RZ ;  /* 0x000000708585d824 */ /* 0x000fe200078e02ff */
[----:B------:R-:W-:Y:S01]  /*4650*/  VOTEU.ALL UP4, P5 ;  /* 0x0000000000ff7886 */ /* 0x000fe20002880000 */
[----:B------:R-:W-:Y:S01]  /*4660*/  @!P5 IMAD.SHL.U32 R135, R135, 0x40, RZ ;  /* 0x000000408787d824 */ /* 0x000fe200078e00ff */
[----:B------:R-:W-:Y:S01]  /*4670*/  @!P5 R2UR UR9, R3 ;  /* 0x000000000309d2ca */ /* 0x000fe200000e0000 */
[----:B-1----:R-:W-:Y:S01]  /*4680*/  @!P5 IMAD.X R0, RZ, RZ, R33, P0 ;  /* 0x000000ffff00d224 */ /* 0x002fe200000e0621 */
[----:B------:R-:W-:Y:S01]  /*4690*/  @!P5 R2UR UR50, R133 ;  /* 0x000000008532d2ca */ /* 0x000fe200000e0000 */
[----:B------:R-:W-:Y:S01]  /*46a0*/  @!UP4 UIADD3 UR49, UPT, UPT, UR7, 0x90, URZ ;  /* 0x000000900731c890 */ /* 0x000fe2000fffe0ff */
[----:B------:R-:W-:Y:S01]  /*46b0*/  @!P5 R2UR UR51, R135 ;  /* 0x000000008733d2ca */ /* 0x000fe200000e0000 */
[----:B------:R-:W-:Y:S01]  /*46c0*/  @!UP4 UIADD3 UR48, UPT, UPT, UR7, 0x180, URZ ;  /* 0x000001800730c890 */ /* 0x000fe2000fffe0ff */
[----:B------:R-:W-:Y:S01]  /*46d0*/  @!P5 R2UR UR8, R0 ;  /* 0x000000000008d2ca */ /* 0x000fe200000e0000 */
[----:B------:R-:W-:Y:S01]  /*46e0*/  VOTEU.ALL UP2, P5 ;  /* 0x0000000000ff7886 */ /* 0x000fe20002840000 */
[----:B------:R-:W-:Y:S01]  /*46f0*/  VOTEU.ALL UP1, P5 ;  /* 0x0000000000ff7886 */ /* 0x000fe20002820000 */
[----:B------:R-:W-:Y:S01]  /*4700*/  @!UP4 UIADD3 UR40, UPT, UPT, UR7, 0x980, URZ ;  /* 0x000009800728c890 */ /* 0x000fe2000fffe0ff */
[----:B------:R-:W-:Y:S01]  /*4710*/  ISETP.NE.AND P0, PT, R30, 0x2, PT ;  /* 0x000000021e00780c */ /* 0x000fe20003f05270 */
[----:B------:R-:W-:Y:S01]  /*4720*/  VOTEU.ALL UP3, P5 ;  /* 0x0000000000ff7886 */ /* 0x000fe20002860000 */
[----:B------:R-:W-:Y:S01]  /*4730*/  UMOV UR41, UR49 ;  /* 0x0000003100297c82 */ /* 0x000fe20008000000 */
[----:B------:R-:W-:Y:S01]  /*4740*/  IMAD.U32 R10, RZ, RZ, UR9 ;  /* 0x00000009ff0a7e24 */ /* 0x000fe2000f8e00ff */
[----:B------:R-:W-:Y:S01]  /*4750*/  UMOV UR9, UR49 ;  /* 0x0000003100097c82 */ /* 0x000fe20008000000 */
[----:B------:R-:W-:Y:S01]  /*4760*/  @!UP4 UIADD3 UR10, UPT, UPT, UR50, 0x10, URZ ;  /* 0x00000010320ac890 */ /* 0x000fe2000fffe0ff */
[----:B------:R-:W-:Y:S01]  /*4770*/  SEL R0, RZ, 0x1, P0 ;  /* 0x00000001ff007807 */ /* 0x000fe20000000000 */
[----:B------:R-:W-:Y:S01]  /*4780*/  UMOV UR11, UR51 ;  /* 0x00000033000b7c82 */ /* 0x000fe20008000000 */
[----:B------:R-:W-:Y:S01]  /*4790*/  @!P5 R2UR UR22, R10 ;  /* 0x000000000a16d2ca */ /* 0x000fe200000e0000 */
[----:B------:R-:W-:Y:S01]  /*47a0*/  IMAD.U32 R11, RZ, RZ, UR8 ;  /* 0x00000008ff0b7e24 */ /* 0x000fe2000f8e00ff */
[----:B------:R-:W-:Y:S01]  /*47b0*/  @!UP4 UIADD3 UR8, UPT, UPT, UR7, 0x580, URZ ;  /* 0x000005800708c890 */ /* 0x000fe2000fffe0ff */
[----:B------:R-:W-:Y:S01]  /*47c0*/  LOP3.LUT R29, R29, R0, RZ, 0x3c, !PT ;  /* 0x000000001d1d7212 */ /* 0x000fe200078e3cff */
[----:B------:R-:W-:Y:S01]  /*47d0*/  @!UP4 UIADD3 UR42, UPT, UPT, UR50, 0x20, URZ ;  /* 0x00000020322ac890 */ /* 0x000fe2000fffe0ff */
[----:B------:R-:W-:Y:S01]  /*47e0*/  SEL R30, R30, RZ, P0 ;  /* 0x000000ff1e1e7207 */ /* 0x000fe20000000000 */
[----:B------:R-:W-:Y:S01]  /*47f0*/  UMOV UR43, UR51 ;  /* 0x00000033002b7c82 */ /* 0x000fe20008000000 */
[----:B------:R-:W-:Y:S01]  /*4800*/  @!P5 R2UR UR23, R11 ;  /* 0x000000000b17d2ca */ /* 0x000fe200000e0000 */
[----:B------:R-:W-:Y:S01]  /*4810*/  @!UP4 UIADD3 UR32, UPT, UPT, UR7, 0xd80, URZ ;  /* 0x00000d800720c890 */ /* 0x000fe2000fffe0ff */
[----:B------:R-:W-:Y:S01]  /*4820*/  IMAD.IADD R133, R8, 0x1, R125 ;  /* 0x0000000108857824 */ /* 0x000fe200078e027d */
[----:B------:R-:W-:Y:S01]  /*4830*/  @!UP4 UIADD3 UR34, UPT, UPT, UR50, 0x30, URZ ;  /* 0x000000303222c890 */ /* 0x000fe2000fffe0ff */
[----:B------:R-:W-:Y:S01]  /*4840*/  IMAD.IADD R135, R13, 0x1, R132 ;  /* 0x000000010d877824 */ /* 0x000fe200078e0284 */
[----:B------:R-:W-:Y:S01]  /*4850*/  UMOV UR35, UR51 ;  /* 0x0000003300237c82 */ /* 0x000fe20008000000 */
[----:B------:R-:W-:Y:S01]  /*4860*/  UMOV UR33, UR49 ;  /* 0x0000003100217c82 */ /* 0x000fe20008000000 */
[----:B------:R-:W-:Y:S02]  /*4870*/  @!UP4 UIADD3 UR24, UPT, UPT, UR7, 0x1180, URZ ;  /* 0x000011800718c890 */ /* 0x000fe4000fffe0ff */
[----:B------:R-:W-:Y:S01]  /*4880*/  @!UP4 UIADD3 UR26, UPT, UPT, UR50, 0x40, URZ ;  /* 0x00000040321ac890 */ /* 0x000fe2000fffe0ff */
[----:B------:R-:W-:Y:S01]  /*4890*/  UMOV UR27, UR51 ;  /* 0x00000033001b7c82 */ /* 0x000fe20008000000 */
[----:B------:R-:W-:Y:S02]  /*48a0*/  UMOV UR25, UR49 ;  /* 0x0000003100197c82 */ /* 0x000fe40008000000 */
[----:B------:R-:W-:Y:S01]  /*48b0*/  @!UP2 UTMALDG.3D [UR48], [UR22], desc[UR14] ;  /* 0x00000e301600a5b4 */ /* 0x000fe20008011000 */
[----:B------:R-:W-:Y:S01]  /*48c0*/  VOTEU.ALL UP2, P5 ;  /* 0x0000000000ff7886 */ /* 0x000fe20002840000 */
[----:B------:R-:W-:Y:S02]  /*48d0*/  @!UP4 UIADD3 UR16, UPT, UPT, UR7, 0x1580, URZ ;  /* 0x000015800710c890 */ /* 0x000fe4000fffe0ff */
[----:B------:R-:W-:Y:S01]  /*48e0*/  @!UP4 UIADD3 UR18, UPT, UPT, UR50, 0x50, URZ ;  /* 0x000000503212c890 */ /* 0x000fe2000fffe0ff */
[----:B------:R-:W-:Y:S01]  /*48f0*/  UMOV UR19, UR51 ;  /* 0x0000003300137c82 */ /* 0x000fe20008000000 */
[----:B------:R-:W-:Y:S01]  /*4900*/  UMOV UR17, UR49 ;  /* 0x0000003100117c82 */ /* 0x000fe20008000000 */
[----:B------:R1:W-:Y:S01]  /*4910*/  @!UP1 UTMALDG.3D [UR8], [UR22], desc[UR14] ;  /* 0x00000e08160095b4 */ /* 0x0003e20008011000 */
[----:B------:R-:W-:Y:S01]  /*4920*/  VOTEU.ALL UP1, P5 ;  /* 0x0000000000ff7886 */ /* 0x000fe20002820000 */
[----:B------:R-:W-:Y:S01]  /*4930*/  @!UP3 UTMALDG.3D [UR40], [UR22], desc[UR14] ;  /* 0x00000e281600b5b4 */ /* 0x000fe20008011000 */
[----:B------:R2:W-:Y:S01]  /*4940*/  @!UP2 UTMALDG.3D [UR32], [UR22], desc[UR14] ;  /* 0x00000e201600a5b4 */ /* 0x0005e20008011000 */
[----:B------:R-:W-:Y:S02]  /*4950*/  VOTEU.ALL UP2, P5 ;  /* 0x0000000000ff7886 */ /* 0x000fe40002840000 */
[----:B------:R3:W-:Y:S01]  /*4960*/  @!UP1 UTMALDG.3D [UR24], [UR22], desc[UR14] ;  /* 0x00000e18160095b4 */ /* 0x0007e20008011000 */
[----:B------:R-:W-:Y:S02]  /*4970*/  VOTEU.ALL UP1, P5 ;  /* 0x0000000000ff7886 */ /* 0x000fe40002820000 */
[----:B------:R3:W-:Y:S01]  /*4980*/  @!UP2 UTMALDG.3D [UR16], [UR22], desc[UR14] ;  /* 0x00000e101600a5b4 */ /* 0x0007e20008011000 */
[----:B-1----:R-:W-:Y:S02]  /*4990*/  @!UP4 UIADD3 UR8, UPT, UPT, UR7, 0x1980, URZ ;  /* 0x000019800708c890 */ /* 0x002fe4000fffe0ff */
[----:B------:R-:W-:Y:S09]  /*49a0*/  @!UP4 UIADD3 UR10, UPT, UPT, UR50, 0x60, URZ ;  /* 0x00000060320ac890 */ /* 0x000ff2000fffe0ff */
[----:B------:R3:W-:Y:S01]  /*49b0*/  @!UP1 UTMALDG.3D [UR8], [UR22], desc[UR14] ;  /* 0x00000e08160095b4 */ /* 0x0007e20008011000 */
[----:B------:R3:W-:Y:S01]  /*49c0*/  @!P5 SYNCS.ARRIVE.TRANS64.RED.A0TR RZ, [UR7+0x90], R21 ;  /* 0x00009015ffffd9a7 */ /* 0x0007e20008300407 */
[----:B------:R-:W-:Y:S01]  /*49d0*/  UPLOP3.LUT UP1, UPT, UPT, UPT, UPT, 0x80, 0x8 ;  /* 0x000000000008789c */ /* 0x000fe20003f2f070 */
[----:B--2---:R-:W-:Y:S01]  /*49e0*/  @P3 R2UR UR36, R28 ;  /* 0x000000001c2432ca */ /* 0x004fe200000e0000 */
[----:B------:R-:W-:Y:S01]  /*49f0*/  SYNCS.ARRIVE.TRANS64.RED.A1T0 RZ, [UR37], RZ ;  /* 0x000000ffffff79a7 */ /* 0x000fe20008100425 */
[----:B------:R-:W-:Y:S02]  /*4a00*/  @!UPT UIADD3 URZ, UPT, UPT, URZ, URZ, URZ ;  /* 0x000000fffffff290 */ /* 0x000fe4000fffe0ff */
[----:B------:R-:W-:Y:S11]  /*4a10*/  @P3 BRA `(.L_x_81) ;  /* 0xfffffff4001c3947 */ /* 0x000ff6000383ffff */
[----:B------:R-:W-:Y:S07]  /*4a20*/  MOV R0, UR7 ;  /* 0x0000000700007c02 */ /* 0x000fee0008000f00 */
.L_x_82:
[----:B-1----:R-:W-:-:S04]  /*4a30*/  SHF.L.U32 R3, R31, 0x1f, RZ ;  /* 0x0000001f1f037819 */ /* 0x002fc800000006ff */
[----:B------:R1:W2:Y:S03]  /*4a40*/  SYNCS.PHASECHK.TRANS64.TRYWAIT P0, [R0+URZ+0x98], R3 ;  /* 0x00009803000075a7 */ /* 0x0002a600080011ff */
[----:B--2---:R-:W-:Y:S05]  /*4a50*/  @!P0 NANOSLEEP.SYNCS 0x989680 ;  /* 0x009896800000895d */ /* 0x004fea0003900000 */
[----:B------:R-:W2:Y:S02]  /*4a60*/  @!P0 SYNCS.PHASECHK.TRANS64 P0, [R0+URZ+0x98], R3 ;  /* 0x00009803000085a7 */ /* 0x000ea400080010ff */
[----:B--23--:R-:W-:Y:S05]  /*4a70*/  @P0 EXIT ;  /* 0x000000000000094d */ /* 0x00cfea0003800000 */
[----:B------:R-:W-:Y:S05]  /*4a80*/  BRA `(.L_x_82) ;  /* 0xfffffffc00e87947 */ /* 0x000fea000383ffff */
.L_x_73:
[----:B------:R-:W-:-:S06]  /*4a90*/  UISETP.GE.AND UP1, UPT, UR8, 0x4, UPT ;  /* 0x000000040800788c */ /* 0x000fcc000bf26270 */
[----:B------:R-:W-:-:S13]  /*4aa0*/  PLOP3.LUT P0, PT, PT, PT, UP1, 0x80, 0x8 ;  /* 0x000000000008781c */ /* 0x000fda0003f0f018 */
[----:B------:R-:W-:Y:S05]  /*4ab0*/  @!P0 EXIT ;  /* 0x000000000000894d */ /* 0x000fea0003800000 */
[----:B------:R-:W-:Y:S01]  /*4ac0*/  BAR.SYNC.DEFER_BLOCKING 0x6, 0xa0 ;  /* 0x0182800000007b1d */ /* 0x000fe20000010000 */
[--C-:B------:R-:W-:Y:S01]  /*4ad0*/  SHF.R.U32.HI R4, RZ, 0x4, R145.reuse ;  /* 0x00000004ff047819 */ /* 0x100fe20000011691 */
[C---:B------:R-:W-:Y:S01]  /*4ae0*/  IMAD.SHL.U32 R0, R145.reuse, 0x10, RZ ;  /* 0x0000001091007824 */ /* 0x040fe200078e00ff */
[----:B------:R-:W-:Y:S01]  /*4af0*/  CS2R R142, SRZ ;  /* 0x00000000008e7805 */ /* 0x000fe2000001ff00 */
[----:B------:R-:W-:Y:S01]  /*4b00*/  IMAD.U32 R2, R145, 0x10000, RZ ;  /* 0x0001000091027824 */ /* 0x000fe200078e00ff */
[----:B------:R-:W-:Y:S01]  /*4b10*/  LOP3.LUT R4, R4, 0x1, RZ, 0xc0, !PT ;  /* 0x0000000104047812 */ /* 0x000fe200078ec0ff */
[----:B------:R-:W-:Y:S02]  /*4b20*/  UMOV UR44, 0x400 ;  /* 0x00000400002c7882 */ /* 0x000fe40000000000 */
[----:B------:R-:W1:Y:S01]  /*4b30*/  LDC R137, c[0x0][0x370] ;  /* 0x0000dc00ff897b82 */ /* 0x000e620000000800 */
[----:B------:R-:W-:Y:S01]  /*4b40*/  ULEA UR44, UR37, UR44, 0x18 ;  /* 0x0000002c252c7291 */ /* 0x000fe2000f8ec0ff */
[----:B------:R-:W-:Y:S01]  /*4b50*/  LOP3.LUT R0, R0, 0xf0, RZ, 0xc0, !PT ;  /* 0x000000f000007812 */ /* 0x000fe200078ec0ff */
[----:B------:R-:W-:Y:S01]  /*4b60*/  IMAD.MOV.U32 R144, RZ, RZ, RZ ;  /* 0x000000ffff907224 */ /* 0x000fe200078e00ff */
[----:B------:R-:W-:Y:S01]  /*4b70*/  LOP3.LUT R139, R4, 0x60, R145, 0xf8, !PT ;  /* 0x00000060048b7812 */ /* 0x000fe200078ef891 */
[----:B------:R-:W-:Y:S01]  /*4b80*/  IMAD.MOV.U32 R147, RZ, RZ, RZ ;  /* 0x000000ffff937224 */ /* 0x000fe200078e00ff */
[----:B------:R-:W-:Y:S01]  /*4b90*/  LOP3.LUT R2, R2, 0x600000, RZ, 0xc0, !PT ;  /* 0x0060000002027812 */ /* 0x000fe200078ec0ff */
[----:B------:R-:W2:Y:S01]  /*4ba0*/  LDCU.64 UR48, c[0x0][0x348] ;  /* 0x00006900ff3077ac */ /* 0x000ea20008000a00 */
[----:B------:R-:W4:Y:S01]  /*4bb0*/  LDC R72, c[0x0][0xb0c] ;  /* 0x0002c300ff487b82 */ /* 0x000f220000000800 */
[----:B------:R-:W-:Y:S01]  /*4bc0*/  IMAD R139, R139, 0x8, R0 ;  /* 0x000000088b8b7824 */ /* 0x000fe200078e0200 */
[----:B------:R-:W-:Y:S01]  /*4bd0*/  LOP3.LUT R145, R145, 0x60, RZ, 0xc0, !PT ;  /* 0x0000006091917812 */ /* 0x000fe200078ec0ff */
[----:B------:R-:W1:Y:S01]  /*4be0*/  LDCU.64 UR40, c[0x0][0x888] ;  /* 0x00011100ff2877ac */ /* 0x000e620008000a00 */
[----:B------:R-:W1:Y:S04]  /*4bf0*/  LDCU.64 UR42, c[0x0][0x890] ;  /* 0x00011200ff2a77ac */ /* 0x000e680008000a00 */
[----:B------:R-:W1:Y:S01]  /*4c00*/  LDC R136, c[0x0][0xb20] ;  /* 0x0002c800ff887b82 */ /* 0x000e620000000800 */
[----:B------:R-:W3:Y:S01]  /*4c10*/  LDS R3, [UR44+0x160] ;  /* 0x0001602cff037984 */ /* 0x000ee20008000800 */
[----:B------:R-:W-:-:S06]  /*4c20*/  UMOV UR38, URZ ;  /* 0x000000ff00267c82 */ /* 0x000fcc0008000000 */
[----:B------:R-:W1:Y:S08]  /*4c30*/  LDC R23, c[0x0][0xb30] ;  /* 0x0002cc00ff177b82 */ /* 0x000e700000000800 */
[----:B------:R-:W1:Y:S08]  /*4c40*/  LDC.64 R130, c[0x0][0xb10] ;  /* 0x0002c400ff827b82 */ /* 0x000e700000000a00 */
[----:B------:R-:W1:Y:S08]  /*4c50*/  LDC.64 R18, c[0x0][0xb18] ;  /* 0x0002c600ff127b82 */ /* 0x000e700000000a00 */
[----:B------:R-:W1:Y:S08]  /*4c60*/  LDC.64 R16, c[0x0][0xb28] ;  /* 0x0002ca00ff107b82 */ /* 0x000e700000000a00 */
[----:B------:R-:W1:Y:S01]  /*4c70*/  LDC.64 R128, c[0x0][0x8b0] ;  /* 0x00022c00ff807b82 */ /* 0x000e620000000a00 */
[----:B---3--:R-:W-:-:S07]  /*4c80*/  IMAD.IADD R2, R3, 0x1, R2 ;  /* 0x0000000103027824 */ /* 0x008fce00078e0202 */
[----:B------:R-:W3:Y:S08]  /*4c90*/  LDC.64 R126, c[0x0][0x8a8] ;  /* 0x00022a00ff7e7b82 */ /* 0x000ef00000000a00 */
[----:B--2-4-:R-:W1:Y:S02]  /*4ca0*/  LDC R138, c[0x0][0x374] ;  /* 0x0000dd00ff8a7b82 */ /* 0x014e640000000800 */
.L_x_101:
[----:B------:R-:W-:Y:S02]  /*4cb0*/  LEA R0, R147, UR44, 0x3 ;  /* 0x0000002c93007c11 */ /* 0x000fe4000f8e18ff */
[----:B------:R-:W-:Y:S02]  /*4cc0*/  SHF.L.U32 R3, R143, 0x1f, RZ ;  /* 0x0000001f8f037819 */ /* 0x000fe400000006ff */
[----:B------:R-:W-:Y:S02]  /*4cd0*/  LEA R12, R147, UR44, 0x4 ;  /* 0x0000002c930c7c11 */ /* 0x000fe4000f8e20ff */
[----:B--2---:R-:W2:Y:S02]  /*4ce0*/  SYNCS.PHASECHK.TRANS64.TRYWAIT P0, [R0+URZ+0xb0], R3 ;  /* 0x0000b003000075a7 */ /* 0x004ea400080011ff */
[----:B-12---:R-:W-:Y:S05]  /*4cf0*/  @!P0 BRA `(.L_x_83) ;  /* 0x0000003000b48947 */ /* 0x006fea0003800000 */
.L_x_143:
[----:B------:R-:W-:Y:S01]  /*4d00*/  ISETP.GE.AND P0, PT, R22, 0x1, PT ;  /* 0x000000011600780c */ /* 0x000fe20003f06270 */
[----:B------:R-:W4:Y:S01]  /*4d10*/  LDS.128 R12, [R12+0x140] ;  /* 0x000140000c0c7984 */ /* 0x000f220000000c00 */
[----:B-1----:R-:W-:Y:S01]  /*4d20*/  ISETP.NE.U32.AND P3, PT, R128, RZ, PT ;  /* 0x000000ff8000720c */ /* 0x002fe20003f65070 */
[----:B--2---:R-:W-:Y:S01]  /*4d30*/  VIADD R0, R0, 0xc0 ;  /* 0x000000c000007836 */ /* 0x004fe20000000000 */
[----:B------:R-:W-:Y:S04]  /*4d40*/  UISETP.NE.AND UP0, UPT, UR45, URZ, UPT ;  /* 0x000000ff2d00728c */ /* 0x000fe8000bf05270 */
[----:B------:R-:W-:Y:S01]  /*4d50*/  PRMT R0, RZ, 0x654, R0 ;  /* 0x00000654ff007816 */ /* 0x000fe20000000000 */
[----:B------:R-:W-:Y:S01]  /*4d60*/  @!PT LDS RZ, [RZ] ;  /* 0x00000000fffff984 */ /* 0x000fe20000000800 */
[----:B------:R-:W-:Y:S01]  /*4d70*/  @!PT LDS RZ, [RZ] ;  /* 0x00000000fffff984 */ /* 0x000fe20000000800 */
[----:B------:R-:W-:Y:S01]  /*4d80*/  @!PT LDS RZ, [RZ] ;  /* 0x00000000fffff984 */ /* 0x000fe20000000800 */
[----:B------:R-:W-:Y:S01]  /*4d90*/  @!PT LDS RZ, [RZ] ;  /* 0x00000000fffff984 */ /* 0x000fe20000000800 */
[----:B------:R1:W-:Y:S06]  /*4da0*/  MEMBAR.ALL.CTA ;  /* 0x0000000000007992 */ /* 0x0003ec0000008000 */
[----:B-1----:R-:W1:Y:S01]  /*4db0*/  FENCE.VIEW.ASYNC.S ;  /* 0x00000000000073c6 */ /* 0x002e620000000000 */
[----:B------:R-:W-:Y:S01]  /*4dc0*/  PLOP3.LUT P2, PT, PT, PT, UP0, 0x80, 0x8 ;  /* 0x000000000008781c */ /* 0x000fe20003f4f008 */
[----:B-1----:R1:W-:Y:S01]  /*4dd0*/  SYNCS.ARRIVE.TRANS64.RED.A1T0 RZ, [R0+URZ], RZ ;  /* 0x000000ff00ff79a7 */ /* 0x0023e200081004ff */
[----:B----4-:R-:W-:Y:S04]  /*4de0*/  LOP3.LUT P6, RZ, R14, 0x1, RZ, 0xc0, !PT ;  /* 0x000000010eff7812 */ /* 0x010fe800078cc0ff */
[----:B------:R-:W-:Y:S09]  /*4df0*/  P2R R146, PR, RZ, 0x40 ;  /* 0x00000040ff927803 */ /* 0x000ff20000000000 */
[----:B------:R-:W-:Y:S02]  /*4e00*/  @P6 MOV R75, R12 ;  /* 0x0000000c004b6202 */ /* 0x000fe40000000f00 */
[----:B------:R-:W-:Y:S01]  /*4e10*/  @P6 LOP3.LUT R73, R13, 0xffff, RZ, 0xc0, !PT ;  /* 0x0000ffff0d496812 */ /* 0x000fe200078ec0ff */
[----:B-1----:R-:W-:Y:S06]  /*4e20*/  @!P0 BRA `(.L_x_84) ;  /* 0x0000000000a48947 */ /* 0x002fec0003800000 */
[----:B------:R-:W-:Y:S01]  /*4e30*/  IMAD.HI.U32 R11, R138, R19, RZ ;  /* 0x000000138a0b7227 */ /* 0x000fe200078e00ff */
[----:B------:R-:W-:Y:S02]  /*4e40*/  ISETP.NE.AND P0, PT, R18, 0x1, PT ;  /* 0x000000011200780c */ /* 0x000fe40003f05270 */
[----:B------:R-:W-:Y:S01]  /*4e50*/  ISETP.NE.AND P1, PT, R22, 0x1, PT ;  /* 0x000000011600780c */ /* 0x000fe20003f25270 */
[----:B------:R-:W-:Y:S01]  /*4e60*/  IMAD.HI.U32 R10, R137, R130, RZ ;  /* 0x00000082890a7227 */ /* 0x000fe200078e00ff */
[----:B------:R-:W-:Y:S02]  /*4e70*/  SHF.R.U32.HI R11, RZ, R136, R11 ;  /* 0x00000088ff0b7219 */ /* 0x000fe4000001160b */
[----:B------:R-:W-:Y:S01]  /*4e80*/  ISETP.NE.AND P4, PT, R72, 0x1, PT ;  /* 0x000000014800780c */ /* 0x000fe20003f85270 */
[----:B------:R-:W-:Y:S01]  /*4e90*/  IMAD.HI.U32 R24, R75, R130, RZ ;  /* 0x000000824b187227 */ /* 0x000fe200078e00ff */
[----:B------:R-:W-:Y:S02]  /*4ea0*/  SHF.R.U32.HI R10, RZ, R131, R10 ;  /* 0x00000083ff0a7219 */ /* 0x000fe4000001160a */
[----:B------:R-:W-:Y:S01]  /*4eb0*/  SEL R3, R138, R11, !P0 ;  /* 0x0000000b8a037207 */ /* 0x000fe20004000000 */
[----:B------:R-:W-:Y:S01]  /*4ec0*/  IMAD.HI.U32 R11, R73, R19, RZ ;  /* 0x00000013490b7227 */ /* 0x000fe200078e00ff */
[----:B------:R-:W-:Y:S02]  /*4ed0*/  SEL R7, R137, R10, !P4 ;  /* 0x0000000a89077207 */ /* 0x000fe40006000000 */
[----:B------:R-:W-:Y:S01]  /*4ee0*/  SHF.R.U32.HI R24, RZ, R131, R24 ;  /* 0x00000083ff187219 */ /* 0x000fe20000011618 */
[-C--:B------:R-:W-:Y:S04]  /*4ef0*/  IMAD.HI.U32 R10, R3, R16.reuse, RZ ;  /* 0x00000010030a7227 */ /* 0x080fe800078e00ff */
[----:B------:R-:W-:Y:S01]  /*4f00*/  IMAD.HI.U32 R20, R7, R16, RZ ;  /* 0x0000001007147227 */ /* 0x000fe200078e00ff */
[-C--:B------:R-:W-:Y:S02]  /*4f10*/  @P1 SHF.R.U32.HI R3, RZ, R17.reuse, R10 ;  /* 0x00000011ff031219 */ /* 0x080fe4000001160a */
[----:B------:R-:W-:Y:S02]  /*4f20*/  SHF.R.U32.HI R10, RZ, R136, R11 ;  /* 0x00000088ff0a7219 */ /* 0x000fe4000001160b */
[----:B------:R-:W-:Y:S01]  /*4f30*/  @P1 SHF.R.U32.HI R7, RZ, R17, R20 ;  /* 0x00000011ff071219 */ /* 0x000fe20000011614 */
[C---:B------:R-:W-:Y:S01]  /*4f40*/  IMAD R4, R22.reuse, R3, RZ ;  /* 0x0000000316047224 */ /* 0x040fe200078e02ff */
[----:B------:R-:W-:Y:S02]  /*4f50*/  SEL R5, R73, R10, !P0 ;  /* 0x0000000a49057207 */ /* 0x000fe40004000000 */
[----:B------:R-:W-:Y:S01]  /*4f60*/  SEL R3, R75, R24, !P4 ;  /* 0x000000184b037207 */ /* 0x000fe20006000000 */
[----:B------:R-:W-:Y:S01]  /*4f70*/  IMAD R6, R22, R7, RZ ;  /* 0x0000000716067224 */ /* 0x000fe200078e02ff */
[C---:B------:R-:W-:Y:S01]  /*4f80*/  ISETP.GE.AND P0, PT, R5.reuse, R4, PT ;  /* 0x000000040500720c */ /* 0x040fe20003f06270 */
[----:B------:R-:W-:Y:S03]  /*4f90*/  IMAD.HI.U32 R8, R5, R16, RZ ;  /* 0x0000001005087227 */ /* 0x000fe600078e00ff */
[----:B------:R-:W-:Y:S01]  /*4fa0*/  ISETP.GE.OR P0, PT, R3, R6, P0 ;  /* 0x000000060300720c */ /* 0x000fe20000706670 */
[----:B------:R-:W-:Y:S01]  /*4fb0*/  IMAD.MOV R6, RZ, RZ, -R3 ;  /* 0x000000ffff067224 */ /* 0x000fe200078e0a03 */
[-C--:B------:R-:W-:Y:S03]  /*4fc0*/  SHF.R.U32.HI R8, RZ, R17.reuse, R8 ;  /* 0x00000011ff087219 */ /* 0x080fe60000011608 */
[----:B------:R-:W-:Y:S01]  /*4fd0*/  IMAD R75, R72, R6, R75 ;  /* 0x00000006484b7224 */ /* 0x000fe200078e024b */
[----:B------:R-:W-:Y:S05]  /*4fe0*/  SEL R9, R5, R8, !P1 ;  /* 0x0000000805097207 */ /* 0x000fea0004800000 */
[----:B------:R-:W-:Y:S02]  /*4ff0*/  IMAD.MOV R8, RZ, RZ, -R9 ;  /* 0x000000ffff087224 */ /* 0x000fe400078e0a09 */
[C---:B------:R-:W-:Y:S04]  /*5000*/  @!P0 IMAD.HI.U32 R4, R3.reuse, R16, RZ ;  /* 0x0000001003048227 */ /* 0x040fe800078e00ff */
[----:B------:R-:W-:Y:S01]  /*5010*/  IMAD R8, R22, R8, R5 ;  /* 0x0000000816087224 */ /* 0x000fe200078e0205 */
[----:B------:R-:W-:Y:S04]  /*5020*/  @!P0 SHF.R.U32.HI R4, RZ, R17, R4 ;  /* 0x00000011ff048219 */ /* 0x000fe80000011604 */
[----:B------:R-:W-:Y:S02]  /*5030*/  @!P0 SEL R0, R3, R4, !P1 ;  /* 0x0000000403008207 */ /* 0x000fe40004800000 */
[----:B------:R-:W-:Y:S02]  /*5040*/  IADD3 R4, PT, PT, -R5, RZ, RZ ;  /* 0x000000ff05047210 */ /* 0x000fe40007ffe1ff */
[----:B------:R-:W-:Y:S01]  /*5050*/  @!P0 IADD3 R9, PT, PT, R9, -R0, RZ ;  /* 0x8000000009098210 */ /* 0x000fe20007ffe0ff */
[----:B------:R-:W-:Y:S02]  /*5060*/  @!P0 IMAD R0, R7, R8, R0 ;  /* 0x0000000807008224 */ /* 0x000fe400078e0200 */
[----:B------:R-:W-:Y:S02]  /*5070*/  IMAD R73, R18, R4, R73 ;  /* 0x0000000412497224 */ /* 0x000fe400078e0249 */
[----:B------:R-:W-:Y:S02]  /*5080*/  @!P0 IMAD R5, R9, R22, R3 ;  /* 0x0000001609058224 */ /* 0x000fe400078e0203 */
[----:B------:R-:W-:Y:S04]  /*5090*/  @!P0 IMAD.MOV.U32 R3, RZ, RZ, R0 ;  /* 0x000000ffff038224 */ /* 0x000fe800078e0000 */
[----:B------:R-:W-:Y:S02]  /*50a0*/  IMAD R75, R3, R72, R75 ;  /* 0x00000048034b7224 */ /* 0x000fe400078e024b */
[----:B------:R-:W-:Y:S02]  /*50b0*/  IMAD R73, R5, R18, R73 ;  /* 0x0000001205497224 */ /* 0x000fe400078e0249 */
.L_x_84:
[----:B------:R-:W-:Y:S01]  /*50c0*/  UISETP.NE.U32.AND UP3, UPT, UR42, URZ, UPT ;  /* 0x000000ff2a00728c */ /* 0x000fe2000bf65070 */
[----:B------:R-:W-:Y:S03]  /*50d0*/  ISETP.NE.AND.EX P3, PT, R129, RZ, PT, P3 ;  /* 0x000000ff8100720c */ /* 0x000fe60003f65330 */
[----:B------:R-:W-:Y:S09]  /*50e0*/  UISETP.NE.AND.EX UP3, UPT, UR43, URZ, UPT, UP3 ;  /* 0x000000ff2b00728c */ /* 0x000ff2000bf65330 */
[----:B------:R-:W-:Y:S05]  /*50f0*/  BRA.U !UP3, `(.L_x_85) ;  /* 0x000000010b387547 */ /* 0x000fea000b800000 */
[----:B------:R-:W-:Y:S01]  /*5100*/  UISETP.NE.U32.AND UP0, UPT, UR40, URZ, UPT ;  /* 0x000000ff2800728c */ /* 0x000fe2000bf05070 */
[----:B------:R-:W-:Y:S03]  /*5110*/  HFMA2 R134, -RZ, RZ, 0, 5.9604644775390625e-08 ;  /* 0x00000001ff867431 */ /* 0x000fe600000001ff */
[----:B------:R-:W-:Y:S06]  /*5120*/  UISETP.NE.AND.EX UP0, UPT, UR41, URZ, UPT, UP0 ;  /* 0x000000ff2900728c */ /* 0x000fec000bf05300 */
[----:B------:R-:W-:Y:S05]  /*5130*/  PLOP3.LUT P0, PT, PT, PT, UP0, 0x80, 0x8 ;  /* 0x000000000008781c */ /* 0x000fea0003f0f008 */
[----:B------:R-:W1:Y:S01]  /*5140*/  @UP0 LDCU.64 UR6, c[0x0][0x888] ;  /* 0x00011100ff0607ac */ /* 0x000e620008000a00 */
[----:B------:R-:W-:Y:S04]  /*5150*/  @UP0 UIMAD UR4, UR36, UR42, URZ ;  /* 0x0000002a240402a4 */ /* 0x000fe8000f8e02ff */
[----:B-1----:R-:W-:Y:S06]  /*5160*/  @UP0 UIMAD.WIDE UR6, UR4, 0x4, UR6 ;  /* 0x00000004040608a5 */ /* 0x002fec000f8e0206 */
[----:B------:R-:W-:Y:S02]  /*5170*/  IMAD.U32 R4, RZ, RZ, UR6 ;  /* 0x00000006ff047e24 */ /* 0x000fe4000f8e00ff */
[----:B------:R-:W-:Y:S05]  /*5180*/  IMAD.U32 R5, RZ, RZ, UR7 ;  /* 0x00000007ff057e24 */ /* 0x000fea000f8e00ff */
[----:B------:R-:W2:Y:S02]  /*5190*/  @P0 LDG.E R0, desc[UR46][R4.64] ;  /* 0x0000002e04000981 */ /* 0x000ea4000c1e1900 */
[----:B--2---:R-:W-:Y:S01]  /*51a0*/  @P0 R2UR UR39, R0 ;  /* 0x00000000002702ca */ /* 0x004fe200000e0000 */
[----:B------:R-:W-:Y:S05]  /*51b0*/  IMAD.MOV.U32 R0, RZ, RZ, 0x1 ;  /* 0x00000001ff007424 */ /* 0x000fea00078e00ff */
[----:B------:R-:W-:Y:S08]  /*51c0*/  @!P0 PRMT R134, R0, 0x7610, R134 ;  /* 0x0000761000868816 */ /* 0x000ff00000000086 */
[----:B------:R-:W1:Y:S02]  /*51d0*/  @!UP0 LDCU UR39, c[0x0][0x880] ;  /* 0x00011000ff2787ac */ /* 0x000e640008000800 */
.L_x_85:
[----:B------:R-:W-:Y:S05]  /*51e0*/  @!P3 BRA `(.L_x_86) ;  /* 0x000000000020b947 */ /* 0x000fea0003800000 */
[----:B---3--:R-:W-:Y:S04]  /*51f0*/  ISETP.NE.U32.AND P0, PT, R126, RZ, PT ;  /* 0x000000ff7e00720c */ /* 0x008fe80003f05070 */
[----:B------:R-:W-:Y:S11]  /*5200*/  ISETP.NE.AND.EX P0, PT, R127, RZ, PT, P0 ;  /* 0x000000ff7f00720c */ /* 0x000ff60003f05300 */
[----:B------:R-:W-:Y:S02]  /*5210*/  @!UPT UIADD3 URZ, UPT, UPT, URZ, URZ, URZ ;  /* 0x000000fffffff290 */ /* 0x000fe4000fffe0ff */
[----:B------:R-:W2:Y:S01]  /*5220*/  @P0 LDC.64 R4, c[0x0][0x8a8] ;  /* 0x00022a00ff040b82 */ /* 0x000ea20000000a00 */
[----:B------:R-:W-:Y:S04]  /*5230*/  @P0 IMAD R0, R128, UR36, RZ ;  /* 0x0000002480000c24 */ /* 0x000fe8000f8e02ff */
[----:B--2---:R-:W-:Y:S05]  /*5240*/  @P0 IMAD.WIDE R4, R0, 0x4, R4 ;  /* 0x0000000400040825 */ /* 0x004fea00078e0204 */
[----:B-----5:R2:W5:Y:S02]  /*5250*/  @P0 LDG.E R74, desc[UR46][R4.64] ;  /* 0x0000002e044a0981 */ /* 0x020564000c1e1900 */
[----:B--2---:R-:W4:Y:S02]  /*5260*/  @!P0 LDC R74, c[0x0][0x8a0] ;  /* 0x00022800ff4a8b82 */ /* 0x004f240000000800 */
.L_x_86:
[----:B------:R-:W2:Y:S01]  /*5270*/  LDC.64 R4, c[0x0][0xb10] ;  /* 0x0002c400ff047b82 */ /* 0x000ea20000000a00 */
[----:B------:R-:W-:Y:S01]  /*5280*/  UISETP.NE.AND UP4, UPT, UR45, URZ, UPT ;  /* 0x000000ff2d00728c */ /* 0x000fe2000bf85270 */
[----:B-1----:R-:W-:Y:S01]  /*5290*/  @P2 FSETP.NEU.AND P1, PT, RZ, UR39, PT ;  /* 0x00000027ff002c0b */ /* 0x002fe2000bf2d000 */
[----:B------:R-:W-:Y:S01]  /*52a0*/  UPLOP3.LUT UP0, UPT, UPT, UPT, UPT, 0x40, 0x4 ;  /* 0x000000000004789c */ /* 0x000fe20003f0e870 */
[----:B------:R-:W-:Y:S01]  /*52b0*/  @P2 LOP3.LUT P0, RZ, R134, 0xff, RZ, 0xc0, !PT ;  /* 0x000000ff86ff2812 */ /* 0x000fe2000780c0ff */
[----:B------:R-:W-:Y:S03]  /*52c0*/  ULEA UR50, UR38, UR44, 0x3 ;  /* 0x0000002c26327291 */ /* 0x000fe6000f8e18ff */
[----:B------:R-:W1:Y:S01]  /*52d0*/  LDC.64 R6, c[0x0][0xb18] ;  /* 0x0002c600ff067b82 */ /* 0x000e620000000a00 */
[----:B------:R-:W-:Y:S01]  /*52e0*/  SHF.L.U32 R8, R144, 0x1f, RZ ;  /* 0x0000001f90087819 */ /* 0x000fe200000006ff */
[----:B------:R-:W-:Y:S01]  /*52f0*/  VIADD R147, R147, 0x1 ;  /* 0x0000000193937836 */ /* 0x000fe20000000000 */
[----:B------:R-:W-:Y:S02]  /*5300*/  @P6 SHF.R.U32.HI R141, RZ, 0x10, R13 ;  /* 0x00000010ff8d6819 */ /* 0x000fe4000001160d */
[----:B------:R-:W-:Y:S02]  /*5310*/  CS2R R118, SRZ ;  /* 0x0000000000767805 */ /* 0x000fe4000001ff00 */
[----:B------:R-:W-:Y:S01]  /*5320*/  CS2R R110, SRZ ;  /* 0x00000000006e7805 */ /* 0x000fe2000001ff00 */
[----:B------:R-:W3:Y:S01]  /*5330*/  @UP4 LDCU.64 UR4, c[0x0][0x888] ;  /* 0x00011100ff0447ac */ /* 0x000ee20008000a00 */
[----:B------:R-:W-:Y:S02]  /*5340*/  CS2R R102, SRZ ;  /* 0x0000000000667805 */ /* 0x000fe4000001ff00 */
[----:B------:R-:W-:Y:S02]  /*5350*/  CS2R R94, SRZ ;  /* 0x00000000005e7805 */ /* 0x000fe4000001ff00 */
[----:B------:R-:W-:Y:S02]  /*5360*/  CS2R R86, SRZ ;  /* 0x0000000000567805 */ /* 0x000fe4000001ff00 */
[----:B------:R-:W-:Y:S02]  /*5370*/  CS2R R78, SRZ ;  /* 0x00000000004e7805 */ /* 0x000fe4000001ff00 */
[----:B------:R-:W-:Y:S01]  /*5380*/  CS2R R80, SRZ ;  /* 0x0000000000507805 */ /* 0x000fe2000001ff00 */
[----:B------:R-:W-:Y:S01]  /*5390*/  @UP4 UPLOP3.LUT UP0, UPT, UPT, UPT, UP3, 0x80, 0x8 ;  /* 0x000000000008489c */ /* 0x000fe20003f0f030 */
[----:B------:R-:W-:Y:S01]  /*53a0*/  @P2 VOTEU.ANY UP1, P1 ;  /* 0x0000000000ff2886 */ /* 0x000fe20000820100 */
[----:B---3--:R-:W-:Y:S02]  /*53b0*/  @UP4 UISETP.NE.U32.AND UP2, UPT, UR4, URZ, UPT ;  /* 0x000000ff0400428c */ /* 0x008fe4000bf45070 */
[----:B------:R-:W-:Y:S02]  /*53c0*/  @UP4 USEL UR4, URZ, 0xffffffff, UP1 ;  /* 0xffffffffff044887 */ /* 0x000fe40008800000 */
[----:B------:R-:W-:Y:S01]  /*53d0*/  @UP4 UISETP.NE.AND.EX UP2, UPT, UR5, URZ, UPT, UP2 ;  /* 0x000000ff0500428c */ /* 0x000fe2000bf45320 */
[----:B------:R-:W-:Y:S01]  /*53e0*/  @P2 VOTEU.ANY UP1, P0 ;  /* 0x0000000000ff2886 */ /* 0x000fe20000020100 */
[----:B------:R-:W-:Y:S02]  /*53f0*/  ISETP.NE.AND P0, PT, R23, 0x1, PT ;  /* 0x000000011700780c */ /* 0x000fe40003f05270 */
[----:B------:R-:W-:Y:S04]  /*5400*/  @UP4 USEL UR5, URZ, 0xffffffff, UP2 ;  /* 0xffffffffff054887 */ /* 0x000fe80009000000 */
[----:B------:R-:W-:Y:S04]  /*5410*/  @UP0 USEL UR4, UR5, UR4, !UP1 ;  /* 0x0000000405040287 */ /* 0x000fe8000c800000 */
[----:B------:R-:W-:Y:S03]  /*5420*/  @UP4 ULOP3.LUT UR4, UR4, 0x1, URZ, 0xc0, !UPT ;  /* 0x0000000104044892 */ /* 0x000fe6000f8ec0ff */
[----:B------:R-:W3:Y:S01]  /*5430*/  @!P0 LDC R0, c[0x0][0xb20] ;  /* 0x0002c800ff008b82 */ /* 0x000ee20000000800 */
[----:B------:R-:W-:Y:S01]  /*5440*/  UISETP.NE.U32.OR UP0, UPT, UR4, 0x1, !UP4 ;  /* 0x000000010400788c */ /* 0x000fe2000e705470 */
[----:B--2---:R-:W-:Y:S01]  /*5450*/  @!P0 IMAD.HI.U32 R4, R75, R4, RZ ;  /* 0x000000044b048227 */ /* 0x004fe200078e00ff */
[----:B-1----:R-:W-:Y:S05]  /*5460*/  @!P0 ISETP.NE.AND P1, PT, R6, 0x1, PT ;  /* 0x000000010600880c */ /* 0x002fea0003f25270 */
[----:B------:R-:W1:Y:S01]  /*5470*/  @!P0 LDC R3, c[0x0][0xb0c] ;  /* 0x0002c300ff038b82 */ /* 0x000e620000000800 */
[----:B------:R-:W-:Y:S01]  /*5480*/  @!P0 IMAD.HI.U32 R7, R73, R7, RZ ;  /* 0x0000000749078227 */ /* 0x000fe200078e00ff */
[----:B------:R-:W-:Y:S02]  /*5490*/  PLOP3.LUT P3, PT, PT, PT, UP0, 0x80, 0x8 ;  /* 0x000000000008781c */ /* 0x000fe40003f6f008 */
[----:B------:R-:W-:Y:S11]  /*54a0*/  @!P0 SHF.R.U32.HI R4, RZ, R5, R4 ;  /* 0x00000005ff048219 */ /* 0x000ff60000011604 */
[----:B------:R-:W-:Y:S04]  /*54b0*/  @P3 SHF.L.U32 R9, R142, 0x1f, RZ ;  /* 0x0000001f8e093819 */ /* 0x000fe800000006ff */
[----:B------:R-:W2:Y:S01]  /*54c0*/  @P3 SYNCS.PHASECHK.TRANS64.TRYWAIT P5, [UR44+0x90], R9 ;  /* 0x00009009ff0035a7 */ /* 0x000ea200080a112c */
[----:B---3--:R-:W-:Y:S02]  /*54d0*/  @!P0 SHF.R.U32.HI R0, RZ, R0, R7 ;  /* 0x00000000ff008219 */ /* 0x008fe40000011607 */
[----:B-1----:R-:W-:Y:S02]  /*54e0*/  @!P0 ISETP.NE.AND P2, PT, R3, 0x1, PT ;  /* 0x000000010300880c */ /* 0x002fe40003f45270 */
[----:B------:R-:W-:Y:S02]  /*54f0*/  @!P0 SEL R5, R73, R0, !P1 ;  /* 0x0000000049058207 */ /* 0x000fe40004800000 */
[----:B------:R-:W-:Y:S05]  /*5500*/  @!P0 SEL R4, R75, R4, !P2 ;  /* 0x000000044b048207 */ /* 0x000fea0005000000 */
[----:B------:R-:W-:Y:S02]  /*5510*/  @!P0 IMAD.IADD R0, R5, 0x1, -R4 ;  /* 0x0000000105008824 */ /* 0x000fe400078e0a04 */
[----:B------:R-:W-:Y:S01]  /*5520*/  @!P0 IMAD.IADD R4, R4, 0x1, -R5 ;  /* 0x0000000104048824 */ /* 0x000fe200078e0a05 */
[----:B------:R1:W3:Y:S01]  /*5530*/  SYNCS.PHASECHK.TRANS64.TRYWAIT P4, [UR50+0xd0], R8 ;  /* 0x0000d008ff0075a7 */ /* 0x0002e20008081132 */
[----:B------:R-:W-:Y:S02]  /*5540*/  @!P0 IMAD R75, R0, R3, R75 ;  /* 0x00000003004b8224 */ /* 0x000fe400078e024b */
[----:B------:R-:W-:Y:S01]  /*5550*/  @!P0 IMAD R73, R4, R6, R73 ;  /* 0x0000000604498224 */ /* 0x000fe200078e0249 */
[----:B------:R-:W-:Y:S02]  /*5560*/  PLOP3.LUT P0, PT, PT, PT, PT, 0x8, 0x80 ;  /* 0x000000000080781c */ /* 0x000fe40003f0e170 */
[----:B--2---:R-:W-:Y:S01]  /*5570*/  @P3 PLOP3.LUT P0, PT, P5, PT, PT, 0x8, 0x80 ;  /* 0x000000000080381c */ /* 0x004fe20002f0e170 */
[----:B------:R-:W-:Y:S01]  /*5580*/  @!UPT UIADD3 URZ, UPT, UPT, URZ, URZ, URZ ;  /* 0x000000fffffff290 */ /* 0x000fe2000fffe0ff */
[----:B-1----:R-:W-:Y:S11]  /*5590*/  BRA.U !UP0, `(.L_x_87) ;  /* 0x0000000108a87547 */ /* 0x002ff6000b800000 */
[----:B------:R-:W-:Y:S02]  /*55a0*/  FSETP.NEU.AND P2, PT, RZ, UR39, PT ;  /* 0x00000027ff007c0b */ /* 0x000fe4000bf4d000 */
[----:B------:R-:W-:Y:S01]  /*55b0*/  LOP3.LUT P1, RZ, R134, 0xff, RZ, 0xc0, !PT ;  /* 0x000000ff86ff7812 */ /* 0x000fe2000782c0ff */
[----:B------:R-:W-:Y:S01]  /*55c0*/  @!UPT UIADD3 URZ, UPT, UPT, URZ, URZ, URZ ;  /* 0x000000fffffff290 */ /* 0x000fe2000fffe0ff */
[----:B------:R-:W-:Y:S11]  /*55d0*/  @!P0 BRA `(.L_x_88) ;  /* 0x00000000000c8947 */ /* 0x000ff60003800000 */
[----:B------:R-:W-:Y:S04]  /*55e0*/  SHF.L.U32 R3, R142, 0x1f, RZ ;  /* 0x0000001f8e037819 */ /* 0x000fe800000006ff */
[----:B------:R-:W1:Y:S02]  /*55f0*/  SYNCS.PHASECHK.TRANS64.TRYWAIT P0, [UR44+0x90], R3 ;  /* 0x00009003ff0075a7 */ /* 0x000e64000800112c */
[----:B-1----:R-:W-:Y:S05]  /*5600*/  @!P0 BRA `(.L_x_89) ;  /* 0x0000002800848947 */ /* 0x002fea0003800000 */
.L_x_88:
[----:B------:R-:W-:Y:S01]  /*5610*/  UISETP.NE.U32.AND UP0, UPT, UR40, URZ, UPT ;  /* 0x000000ff2800728c */ /* 0x000fe2000bf05070 */
[----:B------:R-:W-:Y:S01]  /*5620*/  CS2R R80, SRZ ;  /* 0x0000000000507805 */ /* 0x000fe2000001ff00 */
[----:B------:R-:W-:Y:S01]  /*5630*/  VOTEU.ANY UP1, P2 ;  /* 0x0000000000ff7886 */ /* 0x000fe20001020100 */
[----:B------:R-:W-:Y:S01]  /*5640*/  USEL UR4, URZ, 0xffffffff, UP1 ;  /* 0xffffffffff047887 */ /* 0x000fe20008800000 */
[----:B------:R-:W-:Y:S01]  /*5650*/  CS2R R78, SRZ ;  /* 0x00000000004e7805 */ /* 0x000fe2000001ff00 */
[----:B------:R-:W-:Y:S01]  /*5660*/  UISETP.NE.AND.EX UP0, UPT, UR41, URZ, UPT, UP0 ;  /* 0x000000ff2900728c */ /* 0x000fe2000bf05300 */
[----:B------:R-:W-:Y:S02]  /*5670*/  CS2R R86, SRZ ;  /* 0x0000000000567805 */ /* 0x000fe4000001ff00 */
[----:B------:R-:W-:Y:S02]  /*5680*/  CS2R R94, SRZ ;  /* 0x00000000005e7805 */ /* 0x000fe4000001ff00 */
[----:B------:R-:W-:Y:S01]  /*5690*/  CS2R R102, SRZ ;  /* 0x0000000000667805 */ /* 0x000fe2000001ff00 */
[----:B------:R-:W-:Y:S01]  /*56a0*/  USEL UR5, URZ, 0xffffffff, UP0 ;  /* 0xffffffffff057887 */ /* 0x000fe20008000000 */
[----:B------:R-:W-:Y:S02]  /*56b0*/  CS2R R110, SRZ ;  /* 0x00000000006e7805 */ /* 0x000fe4000001ff00 */
[----:B------:R-:W-:Y:S01]  /*56c0*/  CS2R R118, SRZ ;  /* 0x0000000000767805 */ /* 0x000fe2000001ff00 */
[----:B------:R-:W-:Y:S01]  /*56d0*/  VOTEU.ANY UP0, P1 ;  /* 0x0000000000ff7886 */ /* 0x000fe20000800100 */
[----:B------:R-:W-:Y:S01]  /*56e0*/  @UP3 USEL UR4, UR5, UR4, !UP0 ;  /* 0x0000000405043287 */ /* 0x000fe2000c000000 */
[----:B------:R-:W-:Y:S03]  /*56f0*/  LOP3.LUT R142, R142, 0x1, RZ, 0x3c, !PT ;  /* 0x000000018e8e7812 */ /* 0x000fe600078e3cff */
[----:B------:R-:W-:Y:S04]  /*5700*/  ULOP3.LUT UR4, UR4, 0x1, URZ, 0xc0, !UPT ;  /* 0x0000000104047892 */ /* 0x000fe8000f8ec0ff */
[----:B------:R-:W-:Y:S02]  /*5710*/  UISETP.NE.U32.AND UP0, UPT, UR4, 0x1, UPT ;  /* 0x000000010400788c */ /* 0x000fe4000bf05070 */
[----:B------:R-:W-:Y:S04]  /*5720*/  UIADD3 UR4, UPT, UPT, UR44, 0x98, URZ ;  /* 0x000000982c047890 */ /* 0x000fe8000fffe0ff */
[----:B------:R-:W-:Y:S01]  /*5730*/  PLOP3.LUT P0, PT, PT, PT, UP0, 0x80, 0x8 ;  /* 0x000000000008781c */ /* 0x000fe20003f0f008 */
[----:B------:R-:W-:Y:S11]  /*5740*/  UPRMT UR4, UR37, 0x654, UR4 ;  /* 0x0000065425047896 */ /* 0x000ff60008000004 */
[----:B------:R-:W-:Y:S01]  /*5750*/  @!UPT UIADD3 URZ, UPT, UPT, URZ, URZ, URZ ;  /* 0x000000fffffff290 */ /* 0x000fe2000fffe0ff */
[----:B------:R2:W1:Y:S04]  /*5760*/  @P0 LDS.64 R80, [R139+UR44+0x180] ;  /* 0x0001802c8b500984 */ /* 0x0004680008000a00 */
[----:B------:R2:W1:Y:S04]  /*5770*/  @P0 LDS.64 R78, [R139+UR44+0x580] ;  /* 0x0005802c8b4e0984 */ /* 0x0004680008000a00 */
[----:B------:R2:W1:Y:S04]  /*5780*/  @P0 LDS.64 R86, [R139+UR44+0x980] ;  /* 0x0009802c8b560984 */ /* 0x0004680008000a00 */
[----:B------:R2:W1:Y:S04]  /*5790*/  @P0 LDS.64 R94, [R139+UR44+0xd80] ;  /* 0x000d802c8b5e0984 */ /* 0x0004680008000a00 */
[----:B------:R2:W1:Y:S04]  /*57a0*/  @P0 LDS.64 R102, [R139+UR44+0x1180] ;  /* 0x0011802c8b660984 */ /* 0x0004680008000a00 */
[----:B------:R2:W1:Y:S04]  /*57b0*/  @P0 LDS.64 R110, [R139+UR44+0x1580] ;  /* 0x0015802c8b6e0984 */ /* 0x0004680008000a00 */
[----:B------:R2:W1:Y:S01]  /*57c0*/  @P0 LDS.64 R118, [R139+UR44+0x1980] ;  /* 0x0019802c8b760984 */ /* 0x0004620008000a00 */
[----:B------:R-:W-:Y:S01]  /*57d0*/  @!PT LDS RZ, [RZ] ;  /* 0x00000000fffff984 */ /* 0x000fe20000000800 */
[----:B------:R-:W-:Y:S01]  /*57e0*/  @!PT LDS RZ, [RZ] ;  /* 0x00000000fffff984 */ /* 0x000fe20000000800 */
[----:B------:R-:W-:Y:S01]  /*57f0*/  @!PT LDS RZ, [RZ] ;  /* 0x00000000fffff984 */ /* 0x000fe20000000800 */
[----:B------:R-:W-:Y:S01]  /*5800*/  @!PT LDS RZ, [RZ] ;  /* 0x00000000fffff984 */ /* 0x000fe20000000800 */
[----:B------:R4:W-:Y:S06]  /*5810*/  MEMBAR.ALL.CTA ;  /* 0x0000000000007992 */ /* 0x0009ec0000008000 */
[----:B----4-:R-:W4:Y:S02]  /*5820*/  FENCE.VIEW.ASYNC.S ;  /* 0x00000000000073c6 */ /* 0x010f240000000000 */
[----:B----4-:R-:W-:Y:S01]  /*5830*/  SYNCS.ARRIVE.TRANS64.RED.A1T0 RZ, [UR4], RZ ;  /* 0x000000ffffff79a7 */ /* 0x010fe20008100404 */
.L_x_87:
[----:B---3--:R-:W-:Y:S05]  /*5840*/  @P4 BRA `(.L_x_90) ;  /* 0x0000000000084947 */ /* 0x008fea0003800000 */
[----:B------:R-:W3:Y:S02]  /*5850*/  SYNCS.PHASECHK.TRANS64.TRYWAIT P0, [UR50+0xd0], R8 ;  /* 0x0000d008ff0075a7 */ /* 0x000ee40008001132 */
[----:B---3--:R-:W-:Y:S05]  /*5860*/  @!P0 BRA `(.L_x_91) ;  /* 0x0000002800048947 */ /* 0x008fea0003800000 */
.L_x_90:
[----:B------:R-:W-:Y:S04]  /*5870*/  ULEA.HI UR4, UR38, UR38, URZ, 0x1 ;  /* 0x0000002626047291 */ /* 0x000fe8000f8f08ff */
[----:B------:R-:W-:Y:S02]  /*5880*/  USHF.R.U32.HI UR5, URZ, 0x1, UR4 ;  /* 0x00000001ff057899 */ /* 0x000fe40008011604 */
[----:B------:R-:W-:Y:S04]  /*5890*/  ULOP3.LUT UR4, UR4, 0xffe, URZ, 0xc0, !UPT ;  /* 0x00000ffe04047892 */ /* 0x000fe8000f8ec0ff */
[----:B------:R-:W-:Y:S01]  /*58a0*/  UIADD3 UR4, UPT, UPT, -UR4, UR38, URZ ;  /* 0x0000002604047290 */ /* 0x000fe2000fffe1ff */
[----:B------:R-:W-:Y:S04]  /*58b0*/  IMAD.U32 R5, RZ, RZ, UR5 ;  /* 0x00000005ff057e24 */ /* 0x000fe8000f8e00ff */
[----:B-1----:R-:W-:Y:S01]  /*58c0*/  IMAD R3, R5, 0x70, R2 ;  /* 0x0000007005037824 */ /* 0x002fe200078e0202 */
[----:B------:R-:W-:Y:S05]  /*58d0*/  MOV R76, UR4 ;  /* 0x00000004004c7c02 */ /* 0x000fea0008000f00 */
[----:B------:R-:W-:Y:S05]  /*58e0*/  IMAD R76, R76, 0x100000, R3 ;  /* 0x001000004c4c7824 */ /* 0x000fea00078e0203 */
[----:B------:R-:W-:Y:S04]  /*58f0*/  SHF.R.U32.HI R7, RZ, 0x15, R76 ;  /* 0x00000015ff077819 */ /* 0x000fe8000001164c */
[----:B------:R-:W-:Y:S11]  /*5900*/  LOP3.LUT P0, RZ, R7, 0x3, R140, 0x48, !PT ;  /* 0x0000000307ff7812 */ /* 0x000ff6000780488c */
[----:B------:R-:W-:Y:S02]  /*5910*/  @!UPT UIADD3 URZ, UPT, UPT, URZ, URZ, URZ ;  /* 0x000000fffffff290 */ /* 0x000fe4000fffe0ff */
[----:B------:R-:W-:Y:S05]  /*5920*/  @!P0 BRA `(.L_x_92) ;  /* 0x0000000000408947 */ /* 0x000fea0003800000 */
[----:B------:R-:W1:Y:S01]  /*5930*/  LDCU.64 UR8, c[0x4][0x68] ;  /* 0x01000d00ff0877ac */ /* 0x000e620008000a00 */
[----:B------:R-:W-:Y:S01]  /*5940*/  MOV R15, 0x0 ;  /* 0x00000000000f7802 */ /* 0x000fe20000000f00 */
[----:B------:R-:W-:Y:S02]  /*5950*/  HFMA2 R12, -RZ, RZ, 0, 5.9604644775390625e-08 ;  /* 0x00000001ff0c7431 */ /* 0x000fe400000001ff */
[----:B------:R-:W-:Y:S02]  /*5960*/  IMAD.MOV.U32 R8, RZ, RZ, 0x192 ;  /* 0x00000192ff087424 */ /* 0x000fe400078e00ff */
[----:B------:R-:W-:Y:S01]  /*5970*/  IMAD.MOV.U32 R13, RZ, RZ, RZ ;  /* 0x000000ffff0d7224 */ /* 0x000fe200078e00ff */
[----:B------:R-:W3:Y:S01]  /*5980*/  LDCU.64 UR6, c[0x4][0x70] ;  /* 0x01000e00ff0677ac */ /* 0x000ee20008000a00 */
[----:B------:R-:W2:Y:S01]  /*5990*/  LDC.64 R14, c[0x4][R15] ;  /* 0x010000000f0e7b82 */ /* 0x000ea20000000a00 */
[----:B------:R-:W4:Y:S01]  /*59a0*/  LDCU.64 UR4, c[0x4][0x8] ;  /* 0x01000100ff0477ac */ /* 0x000f220008000a00 */
[----:B-1----:R-:W-:Y:S01]  /*59b0*/  MOV R5, UR9 ;  /* 0x0000000900057c02 */ /* 0x002fe20008000f00 */
[----:B------:R-:W-:Y:S01]  /*59c0*/  IMAD.U32 R4, RZ, RZ, UR8 ;  /* 0x00000008ff047e24 */ /* 0x000fe2000f8e00ff */
[----:B---3--:R-:W-:Y:S01]  /*59d0*/  MOV R7, UR7 ;  /* 0x0000000700077c02 */ /* 0x008fe20008000f00 */
[----:B------:R-:W-:Y:S01]  /*59e0*/  IMAD.U32 R6, RZ, RZ, UR6 ;  /* 0x00000006ff067e24 */ /* 0x000fe2000f8e00ff */
[----:B----4-:R-:W-:Y:S01]  /*59f0*/  MOV R11, UR5 ;  /* 0x00000005000b7c02 */ /* 0x010fe20008000f00 */
[----:B------:R-:W-:Y:S02]  /*5a00*/  IMAD.U32 R10, RZ, RZ, UR4 ;  /* 0x00000004ff0a7e24 */ /* 0x000fe4000f8e00ff */
[----:B------:R-:W-:Y:S07]  /*5a10*/  LEPC R20, `(.L_x_92) ;  /* 0x000000001014794e */ /* 0x000fee0000000000 */
[----:B--2--5:R-:W-:Y:S05]  /*5a20*/  CALL.ABS.NOINC R14 ;  /* 0x000000000e007343 */ /* 0x024fea0003c00000 */
.L_x_92:
[----:B------:R-:W-:Y:S05]  /*5a30*/  WARPSYNC.ALL ;  /* 0x0000000000007948 */ /* 0x000fea0003800000 */
[C---:B------:R-:W-:Y:S01]  /*5a40*/  R2UR UR4, R76.reuse ;  /* 0x000000004c0472ca */ /* 0x040fe200000e0000 */
[----:B------:R-:W-:Y:S05]  /*5a50*/  VIADD R3, R76, 0x10 ;  /* 0x000000104c037836 */ /* 0x000fea0000000000 */
[----:B------:R-:W-:Y:S04]  /*5a60*/  SHF.R.U32.HI R3, RZ, 0x15, R3 ;  /* 0x00000015ff037819 */ /* 0x000fe80000011603 */
[----:B------:R-:W-:Y:S03]  /*5a70*/  LOP3.LUT P0, RZ, R3, 0x3, R140, 0x48, !PT ;  /* 0x0000000303ff7812 */ /* 0x000fe6000780488c */
[----:B------:R-:W1:Y:S01]  /*5a80*/  LDTM.16dp32bit_t0_t15.x8 R64, tmem[UR4] ;  /* 0x00000004004079ee */ /* 0x000e620008980000 */
[----:B------:R-:W3:Y:S09]  /*5a90*/  LDTM.16dp32bit_t16_t31.x8 R64, tmem[UR4+0x8] ;  /* 0x00000804004079ee */ /* 0x000ef200089a0000 */
[----:B---3--:R-:W-:Y:S05]  /*5aa0*/  @!P0 BRA `(.L_x_93) ;  /* 0x0000000000408947 */ /* 0x008fea0003800000 */
[----:B------:R-:W3:Y:S01]  /*5ab0*/  LDCU.64 UR8, c[0x4][0x68] ;  /* 0x01000d00ff0877ac */ /* 0x000ee20008000a00 */
[----:B------:R-:W-:Y:S01]  /*5ac0*/  MOV R15, 0x0 ;  /* 0x00000000000f7802 */ /* 0x000fe20000000f00 */
[----:B------:R-:W-:Y:S02]  /*5ad0*/  HFMA2 R12, -RZ, RZ, 0, 5.9604644775390625e-08 ;  /* 0x00000001ff0c7431 */ /* 0x000fe400000001ff */
[----:B------:R-:W-:Y:S02]  /*5ae0*/  IMAD.MOV.U32 R8, RZ, RZ, 0x192 ;  /* 0x00000192ff087424 */ /* 0x000fe400078e00ff */
[----:B------:R-:W-:Y:S01]  /*5af0*/  IMAD.MOV.U32 R13, RZ, RZ, RZ ;  /* 0x000000ffff0d7224 */ /* 0x000fe200078e00ff */
[----:B------:R-:W2:Y:S01]  /*5b00*/  LDCU.64 UR6, c[0x4][0x70] ;  /* 0x01000e00ff0677ac */ /* 0x000ea20008000a00 */
[----:B------:R-:W1:Y:S01]  /*5b10*/  LDC.64 R14, c[0x4][R15] ;  /* 0x010000000f0e7b82 */ /* 0x000e620000000a00 */
[----:B------:R-:W4:Y:S01]  /*5b20*/  LDCU.64 UR4, c[0x4][0x8] ;  /* 0x01000100ff0477ac */ /* 0x000f220008000a00 */
[----:B---3--:R-:W-:Y:S01]  /*5b30*/  MOV R5, UR9 ;  /* 0x0000000900057c02 */ /* 0x008fe20008000f00 */
[----:B------:R-:W-:Y:S01]  /*5b40*/  IMAD.U32 R4, RZ, RZ, UR8 ;  /* 0x00000008ff047e24 */ /* 0x000fe2000f8e00ff */
[----:B--2---:R-:W-:Y:S01]  /*5b50*/  MOV R7, UR7 ;  /* 0x0000000700077c02 */ /* 0x004fe20008000f00 */
[----:B------:R-:W-:Y:S01]  /*5b60*/  IMAD.U32 R6, RZ, RZ, UR6 ;  /* 0x00000006ff067e24 */ /* 0x000fe2000f8e00ff */
[----:B----4-:R-:W-:Y:S01]  /*5b70*/  MOV R11, UR5 ;  /* 0x00000005000b7c02 */ /* 0x010fe20008000f00 */
[----:B------:R-:W-:Y:S02]  /*5b80*/  IMAD.U32 R10, RZ, RZ, UR4 ;  /* 0x00000004ff0a7e24 */ /* 0x000fe4000f8e00ff */
[----:B------:R-:W-:Y:S07]  /*5b90*/  LEPC R20, `(.L_x_93) ;  /* 0x000000001014794e */ /* 0x000fee0000000000 */
[----:B-1---5:R-:W-:Y:S05]  /*5ba0*/  CALL.ABS.NOINC R14 ;  /* 0x000000000e007343 */ /* 0x022fea0003c00000 */
.L_x_93:
[----:B------:R-:W-:Y:S05]  /*5bb0*/  WARPSYNC.ALL ;  /* 0x0000000000007948 */ /* 0x000fea0003800000 */
[C---:B------:R-:W-:Y:S01]  /*5bc0*/  R2UR UR4, R76.reuse ;  /* 0x000000004c0472ca */ /* 0x040fe200000e0000 */
[----:B------:R-:W-:Y:S05]  /*5bd0*/  VIADD R3, R76, 0x20 ;  /* 0x000000204c037836 */ /* 0x000fea0000000000 */
[----:B------:R-:W-:Y:S04]  /*5be0*/  SHF.R.U32.HI R3, RZ, 0x15, R3 ;  /* 0x00000015ff037819 */ /* 0x000fe80000011603 */
[----:B------:R-:W-:Y:S03]  /*5bf0*/  LOP3.LUT P0, RZ, R3, 0x3, R140, 0x48, !PT ;  /* 0x0000000303ff7812 */ /* 0x000fe6000780488c */
[----:B------:R-:W3:Y:S01]  /*5c00*/  LDTM.16dp32bit_t0_t15.x8 R56, tmem[UR4+0x10] ;  /* 0x00001004003879ee */ /* 0x000ee20008980000 */
[----:B------:R-:W1:Y:S09]  /*5c10*/  LDTM.16dp32bit_t16_t31.x8 R56, tmem[UR4+0x18] ;  /* 0x00001804003879ee */ /* 0x000e7200089a0000 */
[----:B-1----:R-:W-:Y:S05]  /*5c20*/  @!P0 BRA `(.L_x_94) ;  /* 0x0000000000408947 */ /* 0x002fea0003800000 */
[----:B------:R-:W1:Y:S01]  /*5c30*/  LDCU.64 UR8, c[0x4][0x68] ;  /* 0x01000d00ff0877ac */ /* 0x000e620008000a00 */
[----:B------:R-:W-:Y:S01]  /*5c40*/  MOV R15, 0x0 ;  /* 0x00000000000f7802 */ /* 0x000fe20000000f00 */
[----:B------:R-:W-:Y:S02]  /*5c50*/  HFMA2 R12, -RZ, RZ, 0, 5.9604644775390625e-08 ;  /* 0x00000001ff0c7431 */ /* 0x000fe400000001ff */
[----:B------:R-:W-:Y:S02]  /*5c60*/  IMAD.MOV.U32 R8, RZ, RZ, 0x192 ;  /* 0x00000192ff087424 */ /* 0x000fe400078e00ff */
[----:B------:R-:W-:Y:S01]  /*5c70*/  IMAD.MOV.U32 R13, RZ, RZ, RZ ;  /* 0x000000ffff0d7224 */ /* 0x000fe200078e00ff */
[----:B------:R-:W2:Y:S01]  /*5c80*/  LDCU.64 UR6, c[0x4][0x70] ;  /* 0x01000e00ff0677ac */ /* 0x000ea20008000a00 */
[----:B------:R-:W3:Y:S01]  /*5c90*/  LDC.64 R14, c[0x4][R15] ;  /* 0x010000000f0e7b82 */ /* 0x000ee20000000a00 */
[----:B------:R-:W4:Y:S01]  /*5ca0*/  LDCU.64 UR4, c[0x4][0x8] ;  /* 0x01000100ff0477ac */ /* 0x000f220008000a00 */
[----:B-1----:R-:W-:Y:S01]  /*5cb0*/  MOV R5, UR9 ;  /* 0x0000000900057c02 */ /* 0x002fe20008000f00 */
[----:B------:R-:W-:Y:S01]  /*5cc0*/  IMAD.U32 R4, RZ, RZ, UR8 ;  /* 0x00000008ff047e24 */ /* 0x000fe2000f8e00ff */
[----:B--2---:R-:W-:Y:S01]  /*5cd0*/  MOV R7, UR7 ;  /* 0x0000000700077c02 */ /* 0x004fe20008000f00 */
[----:B------:R-:W-:Y:S01]  /*5ce0*/  IMAD.U32 R6, RZ, RZ, UR6 ;  /* 0x00000006ff067e24 */ /* 0x000fe2000f8e00ff */
[----:B----4-:R-:W-:Y:S01]  /*5cf0*/  MOV R11, UR5 ;  /* 0x00000005000b7c02 */ /* 0x010fe20008000f00 */
[----:B------:R-:W-:Y:S02]  /*5d00*/  IMAD.U32 R10, RZ, RZ, UR4 ;  /* 0x00000004ff0a7e24 */ /* 0x000fe4000f8e00ff */
[----:B------:R-:W-:Y:S07]  /*5d10*/  LEPC R20, `(.L_x_94) ;  /* 0x000000001014794e */ /* 0x000fee0000000000 */
[----:B---3-5:R-:W-:Y:S05]  /*5d20*/  CALL.ABS.NOINC R14 ;  /* 0x000000000e007343 */ /* 0x028fea0003c00000 */
.L_x_94:
[----:B------:R-:W-:Y:S05]  /*5d30*/  WARPSYNC.ALL ;  /* 0x0000000000007948 */ /* 0x000fea0003800000 */
[C---:B------:R-:W-:Y:S01]  /*5d40*/  R2UR UR4, R76.reuse ;  /* 0x000000004c0472ca */ /* 0x040fe200000e0000 */
[----:B------:R-:W-:Y:S05]  /*5d50*/  VIADD R3, R76, 0x30 ;  /* 0x000000304c037836 */ /* 0x000fea0000000000 */
[----:B------:R-:W-:Y:S04]  /*5d60*/  SHF.R.U32.HI R3, RZ, 0x15, R3 ;  /* 0x00000015ff037819 */ /* 0x000fe80000011603 */
[----:B------:R-:W-:Y:S03]  /*5d70*/  LOP3.LUT P0, RZ, R3, 0x3, R140, 0x48, !PT ;  /* 0x0000000303ff7812 */ /* 0x000fe6000780488c */
[----:B------:R-:W1:Y:S01]  /*5d80*/  LDTM.16dp32bit_t0_t15.x8 R48, tmem[UR4+0x20] ;  /* 0x00002004003079ee */ /* 0x000e620008980000 */
        /* <DEDUP_REMOVED lines=18> */
.L_x_95:
        /* <DEDUP_REMOVED lines=24> */
.L_x_96:
        /* <DEDUP_REMOVED lines=24> */
.L_x_97:
        /* <DEDUP_REMOVED lines=24> */
.L_x_98:
[----:B------:R-:W-:Y:S01]  /*6330*/  ISETP.NE.AND P0, PT, R145, RZ, PT ;  /* 0x000000ff9100720c */ /* 0x000fe20003f05270 */
[----:B------:R-:W-:Y:S05]  /*6340*/  WARPSYNC.ALL ;  /* 0x0000000000007948 */ /* 0x000fea0003800000 */
[----:B------:R-:W-:Y:S01]  /*6350*/  R2UR UR4, R76 ;  /* 0x000000004c0472ca */ /* 0x000fe200000e0000 */
[----:B------:R-:W-:Y:S01]  /*6360*/  UIADD3 UR5, UPT, UPT, UR50, 0xf0, URZ ;  /* 0x000000f032057890 */ /* 0x000fe2000fffe0ff */
[----:B------:R-:W-:Y:S01]  /*6370*/  F2FP.F16.E4M3.UNPACK_B R0, R80 ;  /* 0x00000050ff00723e */ /* 0x000fe200020006ff */
[C---:B----45:R-:W-:Y:S01]  /*6380*/  FMUL R64, R74.reuse, R64 ;  /* 0x000000404a407220 */ /* 0x070fe20000400000 */
[----:B------:R-:W-:Y:S01]  /*6390*/  F2FP.F16.E4M3.UNPACK_B R80, R80.H1 ;  /* 0x00000050ff50723e */ /* 0x000fe200030006ff */
[----:B------:R-:W-:Y:S01]  /*63a0*/  UPRMT UR5, UR37, 0x654, UR5 ;  /* 0x0000065425057896 */ /* 0x000fe20008000005 */
[-C--:B------:R-:W-:Y:S01]  /*63b0*/  F2FP.F16.E4M3.UNPACK_B R14, R81.reuse ;  /* 0x00000051ff0e723e */ /* 0x080fe200020006ff */
[--C-:B------:R-:W-:Y:S01]  /*63c0*/  HADD2.F32 R3, -RZ, R0.reuse.H0_H0 ;  /* 0x20000000ff037230 */ /* 0x100fe20000004100 */
[----:B------:R-:W-:Y:S01]  /*63d0*/  F2FP.F16.E4M3.UNPACK_B R20, R81.H1 ;  /* 0x00000051ff14723e */ /* 0x000fe200030006ff */
[----:B------:R-:W-:Y:S02]  /*63e0*/  HADD2.F32 R0, -RZ, R0.H1_H1 ;  /* 0x30000000ff007230 */ /* 0x000fe40000004100 */
[----:B------:R-:W-:Y:S01]  /*63f0*/  FMUL R65, R74, R65 ;  /* 0x000000414a417220 */ /* 0x000fe20000400000 */
[----:B------:R-:W-:Y:S02]  /*6400*/  HADD2.F32 R13, -RZ, R80.H0_H0 ;  /* 0x20000050ff0d7230 */ /* 0x000fe40000004100 */
[----:B------:R-:W-:Y:S01]  /*6410*/  FFMA R64, R3, UR39, R64 ;  /* 0x0000002703407c23 */ /* 0x000fe20008000040 */
[----:B------:R-:W-:Y:S01]  /*6420*/  LDTM.16dp32bit_t0_t15.x8 R4, tmem[UR4+0x60] ;  /* 0x00006004000479ee */ /* 0x000fe20008980000 */
[----:B------:R-:W1:Y:S01]  /*6430*/  LDTM.16dp32bit_t16_t31.x8 R4, tmem[UR4+0x68] ;  /* 0x00006804000479ee */ /* 0x000e6200089a0000 */
[----:B------:R-:W-:Y:S01]  /*6440*/  NOP ;  /* 0x0000000000007918 */ /* 0x000fe20000000000 */
[----:B-1----:R-:W-:Y:S01]  /*6450*/  SYNCS.ARRIVE.TRANS64.RED.A1T0 RZ, [UR5], RZ ;  /* 0x000000ffffff79a7 */ /* 0x002fe20008100405 */
[----:B------:R-:W-:Y:S01]  /*6460*/  FFMA R65, R0, UR39, R65 ;  /* 0x0000002700417c23 */ /* 0x000fe20008000041 */
[--C-:B------:R-:W-:Y:S02]  /*6470*/  HADD2.F32 R15, -RZ, R14.reuse.H0_H0 ;  /* 0x2000000eff0f7230 */ /* 0x100fe40000004100 */
[C---:B------:R-:W-:Y:S01]  /*6480*/  FMUL R68, R74.reuse, R68 ;  /* 0x000000444a447220 */ /* 0x040fe20000400000 */
[----:B------:R-:W-:Y:S02]  /*6490*/  HADD2.F32 R14, -RZ, R14.H1_H1 ;  /* 0x3000000eff0e7230 */ /* 0x000fe40000004100 */
[C---:B------:R-:W-:Y:S01]  /*64a0*/  FMUL R69, R74.reuse, R69 ;  /* 0x000000454a457220 */ /* 0x040fe20000400000 */
[C---:B---3--:R-:W-:Y:S01]  /*64b0*/  FMUL R56, R74.reuse, R56 ;  /* 0x000000384a387220 */ /* 0x048fe20000400000 */
[C---:B------:R-:W-:Y:S01]  /*64c0*/  FMUL R57, R74.reuse, R57 ;  /* 0x000000394a397220 */ /* 0x040fe20000400000 */
[C---:B------:R-:W-:Y:S01]  /*64d0*/  FMUL R60, R74.reuse, R60 ;  /* 0x0000003c4a3c7220 */ /* 0x040fe20000400000 */
[----:B------:R-:W-:Y:S01]  /*64e0*/  F2FP.F16.E4M3.UNPACK_B R81, R78 ;  /* 0x0000004eff51723e */ /* 0x000fe200020006ff */
[C---:B------:R-:W-:Y:S01]  /*64f0*/  FMUL R61, R74.reuse, R61 ;  /* 0x0000003d4a3d7220 */ /* 0x040fe20000400000 */
[C---:B------:R-:W-:Y:S01]  /*6500*/  FMUL R48, R74.reuse, R48 ;  /* 0x000000304a307220 */ /* 0x040fe20000400000 */
[----:B------:R-:W-:Y:S01]  /*6510*/  F2FP.F16.E4M3.UNPACK_B R82, R79 ;  /* 0x0000004fff52723e */ /* 0x000fe200020006ff */
[----:B------:R-:W-:Y:S02]  /*6520*/  HADD2.F32 R12, -RZ, R80.H1_H1 ;  /* 0x30000050ff0c7230 */ /* 0x000fe40000004100 */
[C---:B------:R-:W-:Y:S01]  /*6530*/  FMUL R49, R74.reuse, R49 ;  /* 0x000000314a317220 */ /* 0x040fe20000400000 */
[--C-:B------:R-:W-:Y:S02]  /*6540*/  HADD2.F32 R77, -RZ, R81.reuse.H0_H0 ;  /* 0x20000051ff4d7230 */ /* 0x100fe40000004100 */
[C---:B------:R-:W-:Y:S01]  /*6550*/  FMUL R52, R74.reuse, R52 ;  /* 0x000000344a347220 */ /* 0x040fe20000400000 */
[----:B------:R-:W-:Y:S01]  /*6560*/  F2FP.F16.E4M3.UNPACK_B R80, R78.H1 ;  /* 0x0000004eff50723e */ /* 0x000fe200030006ff */
[----:B------:R-:W-:Y:S02]  /*6570*/  HADD2.F32 R78, -RZ, R81.H1_H1 ;  /* 0x30000051ff4e7230 */ /* 0x000fe40000004100 */
[C---:B------:R-:W-:Y:S01]  /*6580*/  FMUL R53, R74.reuse, R53 ;  /* 0x000000354a357220 */ /* 0x040fe20000400000 */
[--C-:B------:R-:W-:Y:S02]  /*6590*/  HADD2.F32 R81, -RZ, R82.reuse.H0_H0 ;  /* 0x20000052ff517230 */ /* 0x100fe40000004100 */
[C---:B------:R-:W-:Y:S01]  /*65a0*/  FMUL R40, R74.reuse, R40 ;  /* 0x000000284a287220 */ /* 0x040fe20000400000 */
[----:B------:R-:W-:Y:S01]  /*65b0*/  F2FP.F16.E4M3.UNPACK_B R84, R79.H1 ;  /* 0x0000004fff54723e */ /* 0x000fe200030006ff */
[----:B------:R-:W-:Y:S02]  /*65c0*/  HADD2.F32 R82, -RZ, R82.H1_H1 ;  /* 0x30000052ff527230 */ /* 0x000fe40000004100 */
[C---:B------:R-:W-:Y:S01]  /*65d0*/  FMUL R41, R74.reuse, R41 ;  /* 0x000000294a297220 */ /* 0x040fe20000400000 */
[C---:B------:R-:W-:Y:S01]  /*65e0*/  FMUL R44, R74.reuse, R44 ;  /* 0x0000002c4a2c7220 */ /* 0x040fe20000400000 */
[----:B------:R-:W-:Y:S01]  /*65f0*/  F2FP.F16.E4M3.UNPACK_B R89, R86 ;  /* 0x00000056ff59723e */ /* 0x000fe200020006ff */
[C---:B------:R-:W-:Y:S01]  /*6600*/  FMUL R45, R74.reuse, R45 ;  /* 0x0000002d4a2d7220 */ /* 0x040fe20000400000 */
[C---:B------:R-:W-:Y:S01]  /*6610*/  FMUL R32, R74.reuse, R32 ;  /* 0x000000204a207220 */ /* 0x040fe20000400000 */
[----:B------:R-:W-:Y:S01]  /*6620*/  F2FP.F16.E4M3.UNPACK_B R88, R86.H1 ;  /* 0x00000056ff58723e */ /* 0x000fe200030006ff */
[C---:B------:R-:W-:Y:S01]  /*6630*/  FMUL R33, R74.reuse, R33 ;  /* 0x000000214a217220 */ /* 0x040fe20000400000 */
[--C-:B------:R-:W-:Y:S02]  /*6640*/  HADD2.F32 R85, -RZ, R89.reuse.H0_H0 ;  /* 0x20000059ff557230 */ /* 0x100fe40000004100 */
[C---:B------:R-:W-:Y:S01]  /*6650*/  FMUL R36, R74.reuse, R36 ;  /* 0x000000244a247220 */ /* 0x040fe20000400000 */
[----:B------:R-:W-:Y:S01]  /*6660*/  F2FP.F16.E4M3.UNPACK_B R90, R87 ;  /* 0x00000057ff5a723e */ /* 0x000fe200020006ff */
[----:B------:R-:W-:Y:S02]  /*6670*/  HADD2.F32 R86, -RZ, R89.H1_H1 ;  /* 0x30000059ff567230 */ /* 0x000fe40000004100 */
[C---:B------:R-:W-:Y:S01]  /*6680*/  FMUL R37, R74.reuse, R37 ;  /* 0x000000254a257220 */ /* 0x040fe20000400000 */
[C---:B------:R-:W-:Y:S01]  /*6690*/  FMUL R24, R74.reuse, R24 ;  /* 0x000000184a187220 */ /* 0x040fe20000400000 */
[----:B------:R-:W-:Y:S01]  /*66a0*/  F2FP.F16.E4M3.UNPACK_B R92, R87.H1 ;  /* 0x00000057ff5c723e */ /* 0x000fe200030006ff */
[--C-:B------:R-:W-:Y:S02]  /*66b0*/  HADD2.F32 R89, -RZ, R90.reuse.H0_H0 ;  /* 0x2000005aff597230 */ /* 0x100fe40000004100 */
[C---:B------:R-:W-:Y:S01]  /*66c0*/  FMUL R25, R74.reuse, R25 ;  /* 0x000000194a197220 */ /* 0x040fe20000400000 */
[----:B------:R-:W-:Y:S02]  /*66d0*/  HADD2.F32 R90, -RZ, R90.H1_H1 ;  /* 0x3000005aff5a7230 */ /* 0x000fe40000004100 */
        /* <DEDUP_REMOVED lines=13> */
[----:B------:R-:W-:Y:S02]  /*67b0*/  HADD2.F32 R97, -RZ, R98.H0_H0 ;  /* 0x20000062ff617230 */ /* 0x000fe40000004100 */
[----:B------:R-:W-:Y:S01]  /*67c0*/  FMUL R67, R74, R67 ;  /* 0x000000434a437220 */ /* 0x000fe20000400000 */
[----:B------:R-:W-:Y:S02]  /*67d0*/  HADD2.F32 R21, -RZ, R20.H0_H0 ;  /* 0x20000014ff157230 */ /* 0x000fe40000004100 */
[----:B------:R-:W-:Y:S01]  /*67e0*/  FFMA R66, R13, UR39, R66 ;  /* 0x000000270d427c23 */ /* 0x000fe20008000042 */
[-C--:B------:R-:W-:Y:S01]  /*67f0*/  F2FP.F16.E4M3.UNPACK_B R105, R102.reuse ;  /* 0x00000066ff69723e */ /* 0x080fe200020006ff */
[----:B------:R-:W-:Y:S01]  /*6800*/  FFMA R67, R12, UR39, R67 ;  /* 0x000000270c437c23 */ /* 0x000fe20008000043 */
[----:B------:R-:W-:Y:S01]  /*6810*/  FFMA R68, R15, UR39, R68 ;  /* 0x000000270f447c23 */ /* 0x000fe20008000044 */
[----:B------:R-:W-:Y:S01]  /*6820*/  F2FP.F16.E4M3.UNPACK_B R104, R102.H1 ;  /* 0x00000066ff68723e */ /* 0x000fe200030006ff */
[----:B------:R-:W-:Y:S01]  /*6830*/  FFMA R69, R14, UR39, R69 ;  /* 0x000000270e457c23 */ /* 0x000fe20008000045 */
[----:B------:R-:W-:Y:S01]  /*6840*/  HADD2.F32 R98, -RZ, R98.H1_H1 ;  /* 0x30000062ff627230 */ /* 0x000fe20000004100 */
[----:B------:R-:W-:Y:S01]  /*6850*/  F2FP.SATFINITE.E4M3.F32.PACK_AB_MERGE_C R148, R67, R66, RZ ;  /* 0x000000424394723e */ /* 0x000fe200048070ff */
[--C-:B------:R-:W-:Y:S02]  /*6860*/  HADD2.F32 R101, -RZ, R105.reuse.H0_H0 ;  /* 0x20000069ff657230 */ /* 0x100fe40000004100 */
[C---:B------:R-:W-:Y:S01]  /*6870*/  FMUL R70, R74.reuse, R70 ;  /* 0x000000464a467220 */ /* 0x040fe20000400000 */
[----:B------:R-:W-:Y:S01]  /*6880*/  HADD2.F32 R20, -RZ, R20.H1_H1 ;  /* 0x30000014ff147230 */ /* 0x000fe20000004100 */
[----:B------:R-:W-:Y:S01]  /*6890*/  F2FP.SATFINITE.E4M3.F32.PACK_AB_MERGE_C R148, R65, R64, R148 ;  /* 0x000000404194723e */ /* 0x000fe20004807094 */
[----:B------:R-:W-:Y:S02]  /*68a0*/  HADD2.F32 R102, -RZ, R105.H1_H1 ;  /* 0x30000069ff667230 */ /* 0x000fe40000004100 */
[----:B------:R-:W-:Y:S01]  /*68b0*/  FFMA R70, R21, UR39, R70 ;  /* 0x0000002715467c23 */ /* 0x000fe20008000046 */
[C---:B------:R-:W-:Y:S01]  /*68c0*/  FMUL R71, R74.reuse, R71 ;  /* 0x000000474a477220 */ /* 0x040fe20000400000 */
[--C-:B------:R-:W-:Y:S02]  /*68d0*/  HADD2.F32 R79, -RZ, R80.reuse.H0_H0 ;  /* 0x20000050ff4f7230 */ /* 0x100fe40000004100 */
[----:B------:R-:W-:Y:S01]  /*68e0*/  FMUL R58, R74, R58 ;  /* 0x0000003a4a3a7220 */ /* 0x000fe20000400000 */
[----:B------:R-:W-:Y:S02]  /*68f0*/  HADD2.F32 R80, -RZ, R80.H1_H1 ;  /* 0x30000050ff507230 */ /* 0x000fe40000004100 */
[----:B------:R-:W-:Y:S01]  /*6900*/  FFMA R71, R20, UR39, R71 ;  /* 0x0000002714477c23 */ /* 0x000fe20008000047 */
[-C--:B------:R-:W-:Y:S01]  /*6910*/  F2FP.F16.E4M3.UNPACK_B R106, R103.reuse ;  /* 0x00000067ff6a723e */ /* 0x080fe200020006ff */
[----:B------:R-:W-:Y:S01]  /*6920*/  FFMA R56, R77, UR39, R56 ;  /* 0x000000274d387c23 */ /* 0x000fe20008000038 */
[----:B------:R-:W-:Y:S01]  /*6930*/  FFMA R57, R78, UR39, R57 ;  /* 0x000000274e397c23 */ /* 0x000fe20008000039 */
[----:B------:R-:W-:Y:S01]  /*6940*/  F2FP.F16.E4M3.UNPACK_B R108, R103.H1 ;  /* 0x00000067ff6c723e */ /* 0x000fe200030006ff */
[----:B------:R-:W-:Y:S01]  /*6950*/  FFMA R58, R79, UR39, R58 ;  /* 0x000000274f3a7c23 */ /* 0x000fe2000800003a */
[----:B------:R-:W-:Y:S01]  /*6960*/  F2FP.SATFINITE.E4M3.F32.PACK_AB_MERGE_C R149, R71, R70, RZ ;  /* 0x000000464795723e */ /* 0x000fe200048070ff */
[----:B------:R-:W-:Y:S02]  /*6970*/  HADD2.F32 R105, -RZ, R106.H0_H0 ;  /* 0x2000006aff697230 */ /* 0x000fe40000004100 */
[----:B------:R-:W-:Y:S01]  /*6980*/  FMUL R59, R74, R59 ;  /* 0x0000003b4a3b7220 */ /* 0x000fe20000400000 */
[----:B------:R-:W-:Y:S01]  /*6990*/  HADD2.F32 R83, -RZ, R84.H0_H0 ;  /* 0x20000054ff537230 */ /* 0x000fe20000004100 */
[----:B------:R-:W-:Y:S01]  /*69a0*/  F2FP.SATFINITE.E4M3.F32.PACK_AB_MERGE_C R149, R69, R68, R149 ;  /* 0x000000444595723e */ /* 0x000fe20004807095 */
[----:B------:R-:W-:Y:S02]  /*69b0*/  HADD2.F32 R106, -RZ, R106.H1_H1 ;  /* 0x3000006aff6a7230 */ /* 0x000fe40000004100 */
[----:B------:R-:W-:Y:S01]  /*69c0*/  FFMA R59, R80, UR39, R59 ;  /* 0x00000027503b7c23 */ /* 0x000fe2000800003b */
[----:B------:R-:W-:Y:S01]  /*69d0*/  FFMA R60, R81, UR39, R60 ;  /* 0x00000027513c7c23 */ /* 0x000fe2000800003c */
[----:B------:R-:W-:Y:S01]  /*69e0*/  FFMA R61, R82, UR39, R61 ;  /* 0x00000027523d7c23 */ /* 0x000fe2000800003d */
[----:B------:R1:W-:Y:S01]  /*69f0*/  STS.64 [R139+UR44+0x1d80], R148 ;  /* 0x001d80948b007988 */ /* 0x0003e20008000a2c */
[C---:B------:R-:W-:Y:S01]  /*6a00*/  FMUL R62, R74.reuse, R62 ;  /* 0x0000003e4a3e7220 */ /* 0x040fe20000400000 */
[----:B------:R-:W-:Y:S01]  /*6a10*/  F2FP.SATFINITE.E4M3.F32.PACK_AB_MERGE_C R150, R59, R58, RZ ;  /* 0x0000003a3b96723e */ /* 0x000fe200048070ff */
[----:B------:R-:W-:Y:S02]  /*6a20*/  HADD2.F32 R84, -RZ, R84.H1_H1 ;  /* 0x30000054ff547230 */ /* 0x000fe40000004100 */
[----:B------:R-:W-:Y:S01]  /*6a30*/  FMUL R63, R74, R63 ;  /* 0x0000003f4a3f7220 */ /* 0x000fe20000400000 */
[--C-:B------:R-:W-:Y:S01]  /*6a40*/  HADD2.F32 R87, -RZ, R88.reuse.H0_H0 ;  /* 0x20000058ff577230 */ /* 0x100fe20000004100 */
[----:B------:R-:W-:Y:S01]  /*6a50*/  F2FP.SATFINITE.E4M3.F32.PACK_AB_MERGE_C R150, R57, R56, R150 ;  /* 0x000000383996723e */ /* 0x000fe20004807096 */
[----:B------:R-:W-:Y:S01]  /*6a60*/  FFMA R62, R83, UR39, R62 ;  /* 0x00000027533e7c23 */ /* 0x000fe2000800003e */
[----:B------:R-:W-:Y:S01]  /*6a70*/  FFMA R63, R84, UR39, R63 ;  /* 0x00000027543f7c23 */ /* 0x000fe2000800003f */
[----:B------:R-:W-:Y:S01]  /*6a80*/  FFMA R48, R85, UR39, R48 ;  /* 0x0000002755307c23 */ /* 0x000fe20008000030 */
[----:B------:R-:W-:Y:S01]  /*6a90*/  F2FP.F16.E4M3.UNPACK_B R113, R110 ;  /* 0x0000006eff71723e */ /* 0x000fe200020006ff */
[----:B------:R-:W-:Y:S01]  /*6aa0*/  FFMA R49, R86, UR39, R49 ;  /* 0x0000002756317c23 */ /* 0x000fe20008000031 */
        /* <DEDUP_REMOVED lines=9> */
[----:B------:R-:W-:Y:S01]  /*6b40*/  F2FP.F16.E4M3.UNPACK_B R112, R110.H1 ;  /* 0x0000006eff70723e */ /* 0x000fe200030006ff */
[----:B------:R3:W-:Y:S01]  /*6b50*/  STS.64 [R139+UR44+0x2180], R150 ;  /* 0x002180968b007988 */ /* 0x0007e20008000a2c */
[----:B------:R-:W-:Y:S01]  /*6b60*/  FFMA R53, R90, UR39, R53 ;  /* 0x000000275a357c23 */ /* 0x000fe20008000035 */
[----:B------:R-:W-:Y:S01]  /*6b70*/  F2FP.SATFINITE.E4M3.F32.PACK_AB_MERGE_C R152, R51, R50, RZ ;  /* 0x000000323398723e */ /* 0x000fe200048070ff */
[--C-:B------:R-:W-:Y:S02]  /*6b80*/  HADD2.F32 R109, -RZ, R113.reuse.H0_H0 ;  /* 0x20000071ff6d7230 */ /* 0x100fe40000004100 */
[C---:B------:R-:W-:Y:S01]  /*6b90*/  FMUL R54, R74.reuse, R54 ;  /* 0x000000364a367220 */ /* 0x040fe20000400000 */
[----:B------:R-:W-:Y:S01]  /*6ba0*/  HADD2.F32 R92, -RZ, R92.H1_H1 ;  /* 0x3000005cff5c7230 */ /* 0x000fe20000004100 */
[----:B-1----:R-:W-:Y:S01]  /*6bb0*/  F2FP.SATFINITE.E4M3.F32.PACK_AB_MERGE_C R148, R49, R48, R152 ;  /* 0x000000303194723e */ /* 0x002fe20004807098 */
        /* <DEDUP_REMOVED lines=20> */
[----:B------:R-:W-:Y:S01]  /*6d00*/  FMUL R46, R74, R46 ;  /* 0x0000002e4a2e7220 */ /* 0x000fe20000400000 */
[----:B------:R1:W-:Y:S01]  /*6d10*/  STS.64 [R139+UR44+0x2580], R148 ;  /* 0x002580948b007988 */ /* 0x0003e20008000a2c */
[----:B------:R-:W-:Y:S02]  /*6d20*/  HADD2.F32 R100, -RZ, R100.H1_H1 ;  /* 0x30000064ff647230 */ /* 0x000fe40000004100 */
[----:B------:R-:W-:Y:S01]  /*6d30*/  FFMA R45, R98, UR39, R45 ;  /* 0x00000027622d7c23 */ /* 0x000fe2000800002d */
[----:B------:R-:W-:Y:S01]  /*6d40*/  F2FP.F16.E4M3.UNPACK_B R121, R118 ;  /* 0x00000076ff79723e */ /* 0x000fe200020006ff */
[----:B------:R-:W-:Y:S01]  /*6d50*/  FFMA R46, R99, UR39, R46 ;  /* 0x00000027632e7c23 */ /* 0x000fe2000800002e */
[----:B---3--:R-:W-:Y:S01]  /*6d60*/  F2FP.SATFINITE.E4M3.F32.PACK_AB_MERGE_C R150, R43, R42, RZ ;  /* 0x0000002a2b96723e */ /* 0x008fe200048070ff */
[C---:B------:R-:W-:Y:S01]  /*6d70*/  FMUL R47, R74.reuse, R47 ;  /* 0x0000002f4a2f7220 */ /* 0x040fe20000400000 */
[--C-:B------:R-:W-:Y:S02]  /*6d80*/  HADD2.F32 R103, -RZ, R104.reuse.H0_H0 ;  /* 0x20000068ff677230 */ /* 0x100fe40000004100 */
[----:B------:R-:W-:Y:S01]  /*6d90*/  FMUL R34, R74, R34 ;  /* 0x000000224a227220 */ /* 0x000fe20000400000 */
[----:B------:R-:W-:Y:S01]  /*6da0*/  HADD2.F32 R104, -RZ, R104.H1_H1 ;  /* 0x30000068ff687230 */ /* 0x000fe20000004100 */
[----:B------:R-:W-:Y:S01]  /*6db0*/  F2FP.SATFINITE.E4M3.F32.PACK_AB_MERGE_C R150, R41, R40, R150 ;  /* 0x000000282996723e */ /* 0x000fe20004807096 */
[----:B------:R-:W-:Y:S01]  /*6dc0*/  FFMA R47, R100, UR39, R47 ;  /* 0x00000027642f7c23 */ /* 0x000fe2000800002f */
[----:B------:R-:W-:Y:S01]  /*6dd0*/  FMUL R35, R74, R35 ;  /* 0x000000234a237220 */ /* 0x000fe20000400000 */
[----:B------:R-:W-:Y:S01]  /*6de0*/  FFMA R32, R101, UR39, R32 ;  /* 0x0000002765207c23 */ /* 0x000fe20008000020 */
[----:B------:R-:W-:Y:S01]  /*6df0*/  FFMA R33, R102, UR39, R33 ;  /* 0x0000002766217c23 */ /* 0x000fe20008000021 */
[--C-:B------:R-:W-:Y:S02]  /*6e00*/  HADD2.F32 R107, -RZ, R108.reuse.H0_H0 ;  /* 0x2000006cff6b7230 */ /* 0x100fe40000004100 */
[----:B------:R-:W-:Y:S01]  /*6e10*/  FFMA R34, R103, UR39, R34 ;  /* 0x0000002767227c23 */ /* 0x000fe20008000022 */
[----:B------:R-:W-:Y:S01]  /*6e20*/  FMUL R38, R74, R38 ;  /* 0x000000264a267220 */ /* 0x000fe20000400000 */
[----:B------:R-:W-:Y:S02]  /*6e30*/  HADD2.F32 R108, -RZ, R108.H1_H1 ;  /* 0x3000006cff6c7230 */ /* 0x000fe40000004100 */
        /* <DEDUP_REMOVED lines=11> */
[----:B------:R-:W-:Y:S01]  /*6ef0*/  F2FP.F16.E4M3.UNPACK_B R120, R118.H1 ;  /* 0x00000076ff78723e */ /* 0x000fe200030006ff */
[----:B------:R-:W-:Y:S01]  /*6f00*/  FFMA R25, R110, UR39, R25 ;  /* 0x000000276e197c23 */ /* 0x000fe20008000019 */
[--C-:B------:R-:W-:Y:S02]  /*6f10*/  HADD2.F32 R115, -RZ, R116.reuse.H0_H0 ;  /* 0x20000074ff737230 */ /* 0x100fe40000004100 */
[----:B------:R-:W-:Y:S01]  /*6f20*/  FFMA R26, R111, UR39, R26 ;  /* 0x000000276f1a7c23 */ /* 0x000fe2000800001a */
[----:B------:R-:W-:Y:S01]  /*6f30*/  FMUL R30, R74, R30 ;  /* 0x0000001e4a1e7220 */ /* 0x000fe20000400000 */
[----:B------:R-:W-:Y:S01]  /*6f40*/  HADD2.F32 R116, -RZ, R116.H1_H1 ;  /* 0x30000074ff747230 */ /* 0x000fe20000004100 */
[----:B------:R-:W-:Y:S01]  /*6f50*/  F2FP.F16.E4M3.UNPACK_B R122, R119 ;  /* 0x00000077ff7a723e */ /* 0x000fe200020006ff */
[--C-:B------:R-:W-:Y:S02]  /*6f60*/  HADD2.F32 R117, -RZ, R121.reuse.H0_H0 ;  /* 0x20000079ff757230 */ /* 0x100fe40000004100 */
[----:B------:R-:W-:Y:S01]  /*6f70*/  FFMA R27, R112, UR39, R27 ;  /* 0x00000027701b7c23 */ /* 0x000fe2000800001b */
[----:B------:R-:W-:Y:S01]  /*6f80*/  FMUL R31, R74, R31 ;  /* 0x0000001f4a1f7220 */ /* 0x000fe20000400000 */
[----:B------:R-:W-:Y:S01]  /*6f90*/  FFMA R28, R113, UR39, R28 ;  /* 0x00000027711c7c23 */ /* 0x000fe2000800001c */
[----:B------:R-:W-:Y:S01]  /*6fa0*/  HADD2.F32 R118, -RZ, R121.H1_H1 ;  /* 0x30000079ff767230 */ /* 0x000fe20000004100 */
[----:B------:R-:W-:Y:S01]  /*6fb0*/  F2FP.F16.E4M3.UNPACK_B R124, R119.H1 ;  /* 0x00000077ff7c723e */ /* 0x000fe200030006ff */
[----:B------:R-:W-:Y:S01]  /*6fc0*/  FFMA R29, R114, UR39, R29 ;  /* 0x00000027721d7c23 */ /* 0x000fe2000800001d */
[--C-:B------:R-:W-:Y:S02]  /*6fd0*/  HADD2.F32 R119, -RZ, R120.reuse.H0_H0 ;  /* 0x20000078ff777230 */ /* 0x100fe40000004100 */
[----:B------:R-:W-:Y:S01]  /*6fe0*/  FFMA R30, R115, UR39, R30 ;  /* 0x00000027731e7c23 */ /* 0x000fe2000800001e */
[----:B------:R-:W-:Y:S02]  /*6ff0*/  HADD2.F32 R120, -RZ, R120.H1_H1 ;  /* 0x30000078ff787230 */ /* 0x000fe40000004100 */
[----:B------:R-:W-:Y:S01]  /*7000*/  FMUL R6, R74, R6 ;  /* 0x000000064a067220 */ /* 0x000fe20000400000 */
[--C-:B------:R-:W-:Y:S02]  /*7010*/  HADD2.F32 R121, -RZ, R122.reuse.H0_H0 ;  /* 0x2000007aff797230 */ /* 0x100fe40000004100 */
[----:B------:R-:W-:Y:S01]  /*7020*/  FFMA R31, R116, UR39, R31 ;  /* 0x00000027741f7c23 */ /* 0x000fe2000800001f */
[----:B------:R-:W-:Y:S01]  /*7030*/  FMUL R7, R74, R7 ;  /* 0x000000074a077220 */ /* 0x000fe20000400000 */
[----:B------:R-:W-:Y:S01]  /*7040*/  FFMA R4, R117, UR39, R4 ;  /* 0x0000002775047c23 */ /* 0x000fe20008000004 */
[----:B------:R-:W-:Y:S02]  /*7050*/  HADD2.F32 R122, -RZ, R122.H1_H1 ;  /* 0x3000007aff7a7230 */ /* 0x000fe40000004100 */
[----:B------:R-:W-:Y:S01]  /*7060*/  FFMA R5, R118, UR39, R5 ;  /* 0x0000002776057c23 */ /* 0x000fe20008000005 */
[--C-:B------:R-:W-:Y:S02]  /*7070*/  HADD2.F32 R123, -RZ, R124.reuse.H0_H0 ;  /* 0x2000007cff7b7230 */ /* 0x100fe40000004100 */
[----:B------:R-:W-:Y:S01]  /*7080*/  FFMA R6, R119, UR39, R6 ;  /* 0x0000002777067c23 */ /* 0x000fe20008000006 */
[----:B------:R-:W-:Y:S02]  /*7090*/  HADD2.F32 R124, -RZ, R124.H1_H1 ;  /* 0x3000007cff7c7230 */ /* 0x000fe40000004100 */
[----:B------:R-:W-:Y:S01]  /*70a0*/  FMUL R10, R74, R10 ;  /* 0x0000000a4a0a7220 */ /* 0x000fe20000400000 */
[----:B------:R-:W-:Y:S01]  /*70b0*/  FFMA R7, R120, UR39, R7 ;  /* 0x0000002778077c23 */ /* 0x000fe20008000007 */
[----:B------:R-:W-:Y:S01]  /*70c0*/  FMUL R11, R74, R11 ;  /* 0x0000000b4a0b7220 */ /* 0x000fe20000400000 */
[----:B------:R-:W-:Y:S01]  /*70d0*/  FFMA R8, R121, UR39, R8 ;  /* 0x0000002779087c23 */ /* 0x000fe20008000008 */
[----:B------:R-:W-:Y:S01]  /*70e0*/  FFMA R9, R122, UR39, R9 ;  /* 0x000000277a097c23 */ /* 0x000fe20008000009 */
[----:B------:R-:W-:Y:S01]  /*70f0*/  FFMA R10, R123, UR39, R10 ;  /* 0x000000277b0a7c23 */ /* 0x000fe2000800000a */
[----:B------:R-:W-:Y:S01]  /*7100*/  FFMA R11, R124, UR39, R11 ;  /* 0x000000277c0b7c23 */ /* 0x000fe2000800000b */
[----:B------:R-:W-:Y:S01]  /*7110*/  F2FP.SATFINITE.E4M3.F32.PACK_AB_MERGE_C R156, R31, R30, RZ ;  /* 0x0000001e1f9c723e */ /* 0x000fe200048070ff */
[----:B------:R-:W-:Y:S01]  /*7120*/  UIADD3 UR32, UPT, UPT, UR38, 0x1, URZ ;  /* 0x0000000126207890 */ /* 0x000fe2000fffe0ff */
[----:B------:R-:W-:Y:S01]  /*7130*/  F2FP.SATFINITE.E4M3.F32.PACK_AB_MERGE_C R151, R47, R46, RZ ;  /* 0x0000002e2f97723e */ /* 0x000fe200048070ff */
[----:B------:R-:W-:Y:S01]  /*7140*/  BSSY.RECONVERGENT B0, `(.L_x_99) ;  /* 0x0000042000007945 */ /* 0x000fe20003800200 */
[----:B------:R-:W-:Y:S02]  /*7150*/  F2FP.SATFINITE.E4M3.F32.PACK_AB_MERGE_C R152, R35, R34, RZ ;  /* 0x000000222398723e */ /* 0x000fe400048070ff */
[----:B------:R-:W-:Y:S02]  /*7160*/  F2FP.SATFINITE.E4M3.F32.PACK_AB_MERGE_C R153, R39, R38, RZ ;  /* 0x000000262799723e */ /* 0x000fe400048070ff */
[----:B------:R-:W-:Y:S02]  /*7170*/  F2FP.SATFINITE.E4M3.F32.PACK_AB_MERGE_C R154, R27, R26, RZ ;  /* 0x0000001a1b9a723e */ /* 0x000fe400048070ff */
[----:B------:R-:W-:Y:S02]  /*7180*/  F2FP.SATFINITE.E4M3.F32.PACK_AB_MERGE_C R158, R7, R6, RZ ;  /* 0x00000006079e723e */ /* 0x000fe400048070ff */
[----:B------:R-:W-:Y:S02]  /*7190*/  F2FP.SATFINITE.E4M3.F32.PACK_AB_MERGE_C R159, R11, R10, RZ ;  /* 0x0000000a0b9f723e */ /* 0x000fe400048070ff */
[----:B------:R-:W-:Y:S02]  /*71a0*/  F2FP.SATFINITE.E4M3.F32.PACK_AB_MERGE_C R155, R29, R28, R156 ;  /* 0x0000001c1d9b723e */ /* 0x000fe4000480709c */
[----:B------:R-:W-:Y:S02]  /*71b0*/  F2FP.SATFINITE.E4M3.F32.PACK_AB_MERGE_C R151, R45, R44, R151 ;  /* 0x0000002c2d97723e */ /* 0x000fe40004807097 */
[----:B------:R-:W-:Y:S02]  /*71c0*/  F2FP.SATFINITE.E4M3.F32.PACK_AB_MERGE_C R152, R33, R32, R152 ;  /* 0x000000202198723e */ /* 0x000fe40004807098 */
[----:B------:R-:W-:Y:S01]  /*71d0*/  F2FP.SATFINITE.E4M3.F32.PACK_AB_MERGE_C R153, R37, R36, R153 ;  /* 0x000000242599723e */ /* 0x000fe20004807099 */
[----:B------:R1:W-:Y:S01]  /*71e0*/  STS.64 [R139+UR44+0x2980], R150 ;  /* 0x002980968b007988 */ /* 0x0003e20008000a2c */
[----:B------:R-:W-:Y:S02]  /*71f0*/  F2FP.SATFINITE.E4M3.F32.PACK_AB_MERGE_C R154, R25, R24, R154 ;  /* 0x00000018199a723e */ /* 0x000fe4000480709a */
[----:B------:R-:W-:Y:S02]  /*7200*/  F2FP.SATFINITE.E4M3.F32.PACK_AB_MERGE_C R156, R5, R4, R158 ;  /* 0x00000004059c723e */ /* 0x000fe4000480709e */
[----:B------:R-:W-:Y:S01]  /*7210*/  F2FP.SATFINITE.E4M3.F32.PACK_AB_MERGE_C R157, R9, R8, R159 ;  /* 0x00000008099d723e */ /* 0x000fe2000480709f */
[----:B------:R1:W-:Y:S06]  /*7220*/  STS.64 [R139+UR44+0x2d80], R152 ;  /* 0x002d80988b007988 */ /* 0x0003ec0008000a2c */
[----:B------:R1:W-:Y:S06]  /*7230*/  STS.64 [R139+UR44+0x3180], R154 ;  /* 0x0031809a8b007988 */ /* 0x0003ec0008000a2c */
[----:B------:R1:W-:Y:S01]  /*7240*/  STS.64 [R139+UR44+0x3580], R156 ;  /* 0x0035809c8b007988 */ /* 0x0003e20008000a2c */
[----:B------:R-:W-:Y:S01]  /*7250*/  @!PT LDS RZ, [RZ] ;  /* 0x00000000fffff984 */ /* 0x000fe20000000800 */
[----:B------:R-:W-:Y:S01]  /*7260*/  @!PT LDS RZ, [RZ] ;  /* 0x00000000fffff984 */ /* 0x000fe20000000800 */
[----:B------:R-:W-:Y:S01]  /*7270*/  @!PT LDS RZ, [RZ] ;  /* 0x00000000fffff984 */ /* 0x000fe20000000800 */
[----:B------:R-:W-:Y:S01]  /*7280*/  @!PT LDS RZ, [RZ] ;  /* 0x00000000fffff984 */ /* 0x000fe20000000800 */
[----:B------:R3:W-:Y:S06]  /*7290*/  MEMBAR.ALL.CTA ;  /* 0x0000000000007992 */ /* 0x0007ec0000008000 */
[----:B---3--:R-:W3:Y:S02]  /*72a0*/  FENCE.VIEW.ASYNC.S ;  /* 0x00000000000073c6 */ /* 0x008ee40000000000 */
[----:B---3--:R-:W-:Y:S06]  /*72b0*/  BAR.SYNC.DEFER_BLOCKING 0x1, 0x80 ;  /* 0x0042000000007b1d */ /* 0x008fec0000010000 */
[----:B------:R-:W-:Y:S05]  /*72c0*/  @P0 BRA `(.L_x_100) ;  /* 0x0000000000a40947 */ /* 0x000fea0003800000 */
[----:B------:R-:W-:Y:S01]  /*72d0*/  R2UR UR18, R135 ;  /* 0x00000000871272ca */ /* 0x000fe200000e0000 */
[----:B------:R-:W-:Y:S01]  /*72e0*/  UIADD3 UR34, UP0, UPT, UR48, 0x680, URZ ;  /* 0x0000068030227890 */ /* 0x000fe2000ff1e0ff */
[----:B------:R-:W-:Y:S01]  /*72f0*/  R2UR UR17, R133 ;  /* 0x00000000851172ca */ /* 0x000fe200000e0000 */
[----:B------:R-:W-:Y:S02]  /*7300*/  UIADD3 UR16, UPT, UPT, UR44, 0x1d80, URZ ;  /* 0x00001d802c107890 */ /* 0x000fe4000fffe0ff */
[----:B------:R-:W-:Y:S01]  /*7310*/  UIADD3.X UR35, UPT, UPT, URZ, UR49, URZ, UP0, !UPT ;  /* 0x00000031ff237290 */ /* 0x000fe200087fe4ff */
[----:B------:R-:W-:Y:S01]  /*7320*/  UMOV UR19, UR36 ;  /* 0x0000002400137c82 */ /* 0x000fe20008000000 */
[----:B------:R-:W-:Y:S01]  /*7330*/  UIADD3 UR12, UPT, UPT, UR44, 0x2180, URZ ;  /* 0x000021802c0c7890 */ /* 0x000fe2000fffe0ff */
[----:B------:R-:W-:Y:S01]  /*7340*/  UMOV UR15, UR36 ;  /* 0x00000024000f7c82 */ /* 0x000fe20008000000 */
[----:B------:R-:W-:Y:S04]  /*7350*/  UIADD3 UR8, UPT, UPT, UR44, 0x2580, URZ ;  /* 0x000025802c087890 */ /* 0x000fe8000fffe0ff */
[----:B------:R-:W-:Y:S02]  /*7360*/  USHF.L.U32 UR18, UR18, 0x6, URZ ;  /* 0x0000000612127899 */ /* 0x000fe400080006ff */
[----:B------:R-:W-:Y:S01]  /*7370*/  UIMAD UR17, UR17, 0x70, URZ ;  /* 0x00000070111178a4 */ /* 0x000fe2000f8e02ff */
[----:B------:R-:W-:Y:S01]  /*7380*/  UMOV UR11, UR36 ;  /* 0x00000024000b7c82 */ /* 0x000fe20008000000 */
[----:B------:R-:W-:Y:S02]  /*7390*/  UIADD3 UR4, UPT, UPT, UR44, 0x2980, URZ ;  /* 0x000029802c047890 */ /* 0x000fe4000fffe0ff */
[----:B------:R-:W-:Y:S01]  /*73a0*/  UIADD3 UR13, UPT, UPT, UR17, 0x10, URZ ;  /* 0x00000010110d7890 */ /* 0x000fe2000fffe0ff */
[----:B------:R-:W-:Y:S01]  /*73b0*/  UMOV UR14, UR18 ;  /* 0x00000012000e7c82 */ /* 0x000fe20008000000 */
[----:B------:R-:W-:Y:S03]  /*73c0*/  UIADD3 UR9, UPT, UPT, UR17, 0x20, URZ ;  /* 0x0000002011097890 */ /* 0x000fe6000fffe0ff */
[----:B------:R3:W-:Y:S01]  /*73d0*/  UTMASTG.3D [UR16], [UR34] ;  /* 0x00000010220073b5 */ /* 0x0007e20008010000 */
[----:B------:R-:W-:Y:S01]  /*73e0*/  UMOV UR10, UR18 ;  /* 0x00000012000a7c82 */ /* 0x000fe20008000000 */
[----:B------:R-:W-:Y:S01]  /*73f0*/  UIADD3 UR5, UPT, UPT, UR17, 0x30, URZ ;  /* 0x0000003011057890 */ /* 0x000fe2000fffe0ff */
[----:B------:R-:W-:Y:S01]  /*7400*/  UMOV UR7, UR36 ;  /* 0x0000002400077c82 */ /* 0x000fe20008000000 */
[----:B------:R-:W-:Y:S01]  /*7410*/  UMOV UR6, UR18 ;  /* 0x0000001200067c82 */ /* 0x000fe20008000000 */
[----:B------:R-:W-:Y:S01]  /*7420*/  UIADD3 UR20, UPT, UPT, UR44, 0x2d80, URZ ;  /* 0x00002d802c147890 */ /* 0x000fe2000fffe0ff */
[----:B------:R3:W-:Y:S01]  /*7430*/  UTMASTG.3D [UR12], [UR34] ;  /* 0x0000000c220073b5 */ /* 0x0007e20008010000 */
[----:B------:R-:W-:Y:S01]  /*7440*/  UIADD3 UR21, UPT, UPT, UR17, 0x40, URZ ;  /* 0x0000004011157890 */ /* 0x000fe2000fffe0ff */
[----:B------:R-:W-:Y:S01]  /*7450*/  UMOV UR23, UR36 ;  /* 0x0000002400177c82 */ /* 0x000fe20008000000 */
[----:B------:R-:W-:Y:S01]  /*7460*/  UMOV UR22, UR18 ;  /* 0x0000001200167c82 */ /* 0x000fe20008000000 */
[----:B------:R-:W-:Y:S02]  /*7470*/  UIADD3 UR24, UPT, UPT, UR44, 0x3180, URZ ;  /* 0x000031802c187890 */ /* 0x000fe4000fffe0ff */
[----:B------:R-:W-:Y:S01]  /*7480*/  UIADD3 UR25, UPT, UPT, UR17, 0x50, URZ ;  /* 0x0000005011197890 */ /* 0x000fe2000fffe0ff */
[----:B------:R3:W-:Y:S01]  /*7490*/  UTMASTG.3D [UR8], [UR34] ;  /* 0x00000008220073b5 */ /* 0x0007e20008010000 */
[----:B------:R-:W-:Y:S01]  /*74a0*/  UMOV UR27, UR36 ;  /* 0x00000024001b7c82 */ /* 0x000fe20008000000 */
[----:B------:R-:W-:Y:S01]  /*74b0*/  UMOV UR26, UR18 ;  /* 0x00000012001a7c82 */ /* 0x000fe20008000000 */
[----:B------:R-:W-:Y:S02]  /*74c0*/  UIADD3 UR28, UPT, UPT, UR44, 0x3580, URZ ;  /* 0x000035802c1c7890 */ /* 0x000fe4000fffe0ff */
[----:B------:R-:W-:Y:S01]  /*74d0*/  UIADD3 UR29, UPT, UPT, UR17, 0x60, URZ ;  /* 0x00000060111d7890 */ /* 0x000fe2000fffe0ff */
[----:B------:R-:W-:Y:S01]  /*74e0*/  UMOV UR31, UR36 ;  /* 0x00000024001f7c82 */ /* 0x000fe20008000000 */
[----:B------:R3:W-:Y:S01]  /*74f0*/  UTMASTG.3D [UR4], [UR34] ;  /* 0x00000004220073b5 */ /* 0x0007e20008010000 */
[----:B------:R-:W-:Y:S01]  /*7500*/  UMOV UR30, UR18 ;  /* 0x00000012001e7c82 */ /* 0x000fe20008000000 */
[----:B------:R3:W-:Y:S01]  /*7510*/  UTMASTG.3D [UR20], [UR34] ;  /* 0x00000014220073b5 */ /* 0x0007e20008010000 */
[----:B------:R3:W-:Y:S04]  /*7520*/  UTMASTG.3D [UR24], [UR34] ;  /* 0x00000018220073b5 */ /* 0x0007e80008010000 */
[----:B------:R3:W-:Y:S01]  /*7530*/  UTMASTG.3D [UR28], [UR34] ;  /* 0x0000001c220073b5 */ /* 0x0007e20008010000 */
[----:B------:R0:W-:Y:S01]  /*7540*/  UTMACMDFLUSH ;  /* 0x00000000000079b7 */ /* 0x0001e20000000000 */
[----:B---3--:R-:W-:Y:S04]  /*7550*/  DEPBAR.LE SB0, 0x0 ;  /* 0x000080000000791a */ /* 0x008fe80000000000 */
.L_x_100:
[----:B------:R-:W-:Y:S05]  /*7560*/  BSYNC.RECONVERGENT B0 ;  /* 0x0000000000007941 */ /* 0x000fea0003800200 */
.L_x_99:
[----:B------:R-:W-:Y:S01]  /*7570*/  BAR.SYNC.DEFER_BLOCKING 0x1, 0x80 ;  /* 0x0042000000007b1d */ /* 0x000fe20000010000 */
[----:B------:R-:W-:Y:S01]  /*7580*/  ISETP.NE.AND P1, PT, R146, RZ, PT ;  /* 0x000000ff9200720c */ /* 0x000fe20003f25270 */
[----:B------:R-:W-:Y:S01]  /*7590*/  UISETP.NE.AND UP0, UPT, UR32, 0x4, UPT ;  /* 0x000000042000788c */ /* 0x000fe2000bf05270 */
[----:B------:R-:W-:Y:S01]  /*75a0*/  ISETP.NE.AND P0, PT, R147, 0x2, PT ;  /* 0x000000029300780c */ /* 0x000fe20003f05270 */
[----:B------:R-:W-:Y:S02]  /*75b0*/  IMAD.IADD R133, R73, 0x1, R125 ;  /* 0x0000000149857824 */ /* 0x000fe400078e027d */
[----:B------:R-:W-:Y:S01]  /*75c0*/  USEL UR4, URZ, 0x1, UP0 ;  /* 0x00000001ff047887 */ /* 0x000fe20008000000 */
[----:B------:R-:W-:Y:S01]  /*75d0*/  SEL R0, RZ, 0x1, P0 ;  /* 0x00000001ff007807 */ /* 0x000fe20000000000 */
[----:B------:R-:W-:Y:S01]  /*75e0*/  USEL UR38, UR32, URZ, UP0 ;  /* 0x000000ff20267287 */ /* 0x000fe20008000000 */
[----:B------:R-:W-:Y:S01]  /*75f0*/  SEL R147, R147, RZ, P0 ;  /* 0x000000ff93937207 */ /* 0x000fe20000000000 */
[----:B------:R-:W-:Y:S01]  /*7600*/  IMAD.IADD R135, R75, 0x1, R132 ;  /* 0x000000014b877824 */ /* 0x000fe200078e0284 */
[----:B------:R-:W-:Y:S02]  /*7610*/  LOP3.LUT R143, R143, R0, RZ, 0x3c, !PT ;  /* 0x000000008f8f7212 */ /* 0x000fe400078e3cff */
[----:B------:R-:W-:Y:S02]  /*7620*/  LOP3.LUT R144, R144, UR4, RZ, 0x3c, !PT ;  /* 0x0000000490907c12 */ /* 0x000fe4000f8e3cff */
[----:B------:R-:W-:Y:S01]  /*7630*/  @P1 R2UR UR36, R141 ;  /* 0x000000008d2412ca */ /* 0x000fe200000e0000 */
[----:B------:R-:W-:Y:S03]  /*7640*/  @!UPT UIADD3 URZ, UPT, UPT, URZ, URZ, URZ ;  /* 0x000000fffffff290 */ /* 0x000fe6000fffe0ff */
[----:B------:R-:W-:Y:S11]  /*7650*/  @P1 BRA `(.L_x_101) ;  /* 0xffffffd400941947 */ /* 0x000ff6000383ffff */
[----:B------:R-:W-:Y:S05]  /*7660*/  EXIT ;  /* 0x000000000000794d */ /* 0x000fea0003800000 */
.L_x_20:
[----:B--2---:R2:W1:Y:S02]  /*7670*/  SYNCS.PHASECHK.TRANS64.TRYWAIT P0, [R3+URZ+0x120], R2 ;  /* 0x00012002030075a7 */ /* 0x00446400080011ff */
[----:B-1----:R-:W-:Y:S05]  /*7680*/  @!P0 NANOSLEEP.SYNCS 0x989680 ;  /* 0x009896800000895d */ /* 0x002fea0003900000 */
[----:B------:R-:W1:Y:S02]  /*7690*/  @!P0 SYNCS.PHASECHK.TRANS64 P0, [R3+URZ+0x120], R2 ;  /* 0x00012002030085a7 */ /* 0x000e6400080010ff */
[----:B-1----:R-:W-:Y:S05]  /*76a0*/  @!P0 BRA `(.L_x_20) ;  /* 0xfffffffc00f08947 */ /* 0x002fea000383ffff */
[----:B------:R-:W-:Y:S05]  /*76b0*/  BRA `(.L_x_102) ;  /* 0xffffff9c00e07947 */ /* 0x000fea000383ffff */
.L_x_23:
[----:B-1----:R-:W-:Y:S07]  /*76c0*/  MOV R2, UR33 ;  /* 0x0000002100027c02 */ /* 0x002fee0008000f00 */
.L_x_103:
[----:B-1----:R1:W2:Y:S02]  /*76d0*/  SYNCS.PHASECHK.TRANS64.TRYWAIT P0, [R2+URZ+0x48], R5 ;  /* 0x00004805020075a7 */ /* 0x0022a400080011ff */
[----:B--2---:R-:W-:Y:S05]  /*76e0*/  @!P0 NANOSLEEP.SYNCS 0x989680 ;  /* 0x009896800000895d */ /* 0x004fea0003900000 */
[----:B------:R-:W2:Y:S02]  /*76f0*/  @!P0 SYNCS.PHASECHK.TRANS64 P0, [R2+URZ+0x48], R5 ;  /* 0x00004805020085a7 */ /* 0x000ea400080010ff */
[----:B--2---:R-:W-:Y:S05]  /*7700*/  @!P0 BRA `(.L_x_103) ;  /* 0xfffffffc00f08947 */ /* 0x004fea000383ffff */
[----:B------:R-:W-:Y:S05]  /*7710*/  BRA `(.L_x_22) ;  /* 0xffffffa000307947 */ /* 0x000fea000383ffff */
.L_x_29:
[----:B-1----:R-:W-:Y:S07]  /*7720*/  MOV R2, UR17 ;  /* 0x0000001100027c02 */ /* 0x002fee0008000f00 */
.L_x_104:
[----:B-1----:R1:W2:Y:S02]  /*7730*/  SYNCS.PHASECHK.TRANS64.TRYWAIT P0, [R2+URZ+0x48], R5 ;  /* 0x00004805020075a7 */ /* 0x0022a400080011ff */
[----:B--2---:R-:W-:Y:S05]  /*7740*/  @!P0 NANOSLEEP.SYNCS 0x989680 ;  /* 0x009896800000895d */ /* 0x004fea0003900000 */
[----:B------:R-:W2:Y:S02]  /*7750*/  @!P0 SYNCS.PHASECHK.TRANS64 P0, [R2+URZ+0x48], R5 ;  /* 0x00004805020085a7 */ /* 0x000ea400080010ff */
[----:B--2---:R-:W-:Y:S05]  /*7760*/  @!P0 BRA `(.L_x_104) ;  /* 0xfffffffc00f08947 */ /* 0x004fea000383ffff */
[----:B------:R-:W-:Y:S05]  /*7770*/  BRA `(.L_x_28) ;  /* 0xffffffa000d87947 */ /* 0x000fea000383ffff */
.L_x_33:
[----:B-1----:R1:W2:Y:S02]  /*7780*/  SYNCS.PHASECHK.TRANS64.TRYWAIT P0, [R2+URZ+0xb0], R3 ;  /* 0x0000b003020075a7 */ /* 0x0022a400080011ff */
[----:B--2---:R-:W-:Y:S05]  /*7790*/  @!P0 NANOSLEEP.SYNCS 0x989680 ;  /* 0x009896800000895d */ /* 0x004fea0003900000 */
[----:B------:R-:W2:Y:S02]  /*77a0*/  @!P0 SYNCS.PHASECHK.TRANS64 P0, [R2+URZ+0xb0], R3 ;  /* 0x0000b003020085a7 */ /* 0x000ea400080010ff */
[----:B--2---:R-:W-:Y:S05]  /*77b0*/  @!P0 BRA `(.L_x_33) ;  /* 0xfffffffc00f08947 */ /* 0x004fea000383ffff */
[----:B------:R-:W-:Y:S05]  /*77c0*/  BRA `(.L_x_105) ;  /* 0xffffffa400687947 */ /* 0x000fea000383ffff */
.L_x_37:
[----:B----4-:R-:W-:-:S07]  /*77d0*/  MOV R0, UR5 ;  /* 0x0000000500007c02 */ /* 0x010fce0008000f00 */
.L_x_106:
[----:B-1----:R1:W2:Y:S02]  /*77e0*/  SYNCS.PHASECHK.TRANS64.TRYWAIT P0, [R0+URZ], R3 ;  /* 0x00000003000075a7 */ /* 0x0022a400080011ff */
[----:B--2---:R-:W-:Y:S05]  /*77f0*/  @!P0 NANOSLEEP.SYNCS 0x989680 ;  /* 0x009896800000895d */ /* 0x004fea0003900000 */
[----:B------:R-:W2:Y:S02]  /*7800*/  @!P0 SYNCS.PHASECHK.TRANS64 P0, [R0+URZ], R3 ;  /* 0x00000003000085a7 */ /* 0x000ea400080010ff */
[----:B--2---:R-:W-:Y:S05]  /*7810*/  @!P0 BRA `(.L_x_106) ;  /* 0xfffffffc00f08947 */ /* 0x004fea000383ffff */
[----:B------:R-:W-:Y:S05]  /*7820*/  BRA `(.L_x_107) ;  /* 0xffffffa800d87947 */ /* 0x000fea000383ffff */
.L_x_38:
[----:B----4-:R-:W-:-:S07]  /*7830*/  MOV R0, UR5 ;  /* 0x0000000500007c02 */ /* 0x010fce0008000f00 */
.L_x_108:
[----:B-1----:R1:W2:Y:S02]  /*7840*/  SYNCS.PHASECHK.TRANS64.TRYWAIT P0, [R0+URZ], R3 ;  /* 0x00000003000075a7 */ /* 0x0022a400080011ff */
[----:B--2---:R-:W-:Y:S05]  /*7850*/  @!P0 NANOSLEEP.SYNCS 0x989680 ;  /* 0x009896800000895d */ /* 0x004fea0003900000 */
[----:B------:R-:W2:Y:S02]  /*7860*/  @!P0 SYNCS.PHASECHK.TRANS64 P0, [R0+URZ], R3 ;  /* 0x00000003000085a7 */ /* 0x000ea400080010ff */
[----:B--2---:R-:W-:Y:S05]  /*7870*/  @!P0 BRA `(.L_x_108) ;  /* 0xfffffffc00f08947 */ /* 0x004fea000383ffff */
[----:B------:R-:W-:Y:S05]  /*7880*/  BRA `(.L_x_109) ;  /* 0xffffffa800e47947 */ /* 0x000fea000383ffff */
.L_x_39:
[----:B----4-:R-:W-:-:S07]  /*7890*/  MOV R0, UR5 ;  /* 0x0000000500007c02 */ /* 0x010fce0008000f00 */
.L_x_110:
[----:B-1----:R1:W2:Y:S02]  /*78a0*/  SYNCS.PHASECHK.TRANS64.TRYWAIT P0, [R0+URZ], R3 ;  /* 0x00000003000075a7 */ /* 0x0022a400080011ff */
[----:B--2---:R-:W-:Y:S05]  /*78b0*/  @!P0 NANOSLEEP.SYNCS 0x989680 ;  /* 0x009896800000895d */ /* 0x004fea0003900000 */
[----:B------:R-:W2:Y:S02]  /*78c0*/  @!P0 SYNCS.PHASECHK.TRANS64 P0, [R0+URZ], R3 ;  /* 0x00000003000085a7 */ /* 0x000ea400080010ff */
[----:B--2---:R-:W-:Y:S05]  /*78d0*/  @!P0 BRA `(.L_x_110) ;  /* 0xfffffffc00f08947 */ /* 0x004fea000383ffff */
[----:B------:R-:W-:Y:S05]  /*78e0*/  BRA `(.L_x_111) ;  /* 0xffffffa800f07947 */ /* 0x000fea000383ffff */
.L_x_40:
[----:B----4-:R-:W-:-:S07]  /*78f0*/  MOV R0, UR5 ;  /* 0x0000000500007c02 */ /* 0x010fce0008000f00 */
.L_x_112:
[----:B-1----:R1:W2:Y:S02]  /*7900*/  SYNCS.PHASECHK.TRANS64.TRYWAIT P0, [R0+URZ], R3 ;  /* 0x00000003000075a7 */ /* 0x0022a400080011ff */
[----:B--2---:R-:W-:Y:S05]  /*7910*/  @!P0 NANOSLEEP.SYNCS 0x989680 ;  /* 0x009896800000895d */ /* 0x004fea0003900000 */
[----:B------:R-:W2:Y:S02]  /*7920*/  @!P0 SYNCS.PHASECHK.TRANS64 P0, [R0+URZ], R3 ;  /* 0x00000003000085a7 */ /* 0x000ea400080010ff */
[----:B--2---:R-:W-:Y:S05]  /*7930*/  @!P0 BRA `(.L_x_112) ;  /* 0xfffffffc00f08947 */ /* 0x004fea000383ffff */
[----:B------:R-:W-:Y:S05]  /*7940*/  BRA `(.L_x_113) ;  /* 0xffffffa800fc7947 */ /* 0x000fea000383ffff */
.L_x_41:
[----:B----4-:R-:W-:-:S07]  /*7950*/  MOV R0, UR5 ;  /* 0x0000000500007c02 */ /* 0x010fce0008000f00 */
.L_x_114:
[----:B-1----:R1:W2:Y:S02]  /*7960*/  SYNCS.PHASECHK.TRANS64.TRYWAIT P0, [R0+URZ], R3 ;  /* 0x00000003000075a7 */ /* 0x0022a400080011ff */
[----:B--2---:R-:W-:Y:S05]  /*7970*/  @!P0 NANOSLEEP.SYNCS 0x989680 ;  /* 0x009896800000895d */ /* 0x004fea0003900000 */
[----:B------:R-:W2:Y:S02]  /*7980*/  @!P0 SYNCS.PHASECHK.TRANS64 P0, [R0+URZ], R3 ;  /* 0x00000003000085a7 */ /* 0x000ea400080010ff */
[----:B--2---:R-:W-:Y:S05]  /*7990*/  @!P0 BRA `(.L_x_114) ;  /* 0xfffffffc00f08947 */ /* 0x004fea000383ffff */
[----:B------:R-:W-:Y:S05]  /*79a0*/  BRA `(.L_x_115) ;  /* 0xffffffac00087947 */ /* 0x000fea000383ffff */
.L_x_42:
[----:B----4-:R-:W-:-:S07]  /*79b0*/  MOV R0, UR5 ;  /* 0x0000000500007c02 */ /* 0x010fce0008000f00 */
.L_x_116:
[----:B-1----:R1:W2:Y:S02]  /*79c0*/  SYNCS.PHASECHK.TRANS64.TRYWAIT P0, [R0+URZ], R3 ;  /* 0x00000003000075a7 */ /* 0x0022a400080011ff */
[----:B--2---:R-:W-:Y:S05]  /*79d0*/  @!P0 NANOSLEEP.SYNCS 0x989680 ;  /* 0x009896800000895d */ /* 0x004fea0003900000 */
[----:B------:R-:W2:Y:S02]  /*79e0*/  @!P0 SYNCS.PHASECHK.TRANS64 P0, [R0+URZ], R3 ;  /* 0x00000003000085a7 */ /* 0x000ea400080010ff */
[----:B--2---:R-:W-:Y:S05]  /*79f0*/  @!P0 BRA `(.L_x_116) ;  /* 0xfffffffc00f08947 */ /* 0x004fea000383ffff */
[----:B------:R-:W-:Y:S05]  /*7a00*/  BRA `(.L_x_117) ;  /* 0xffffffac00147947 */ /* 0x000fea000383ffff */
.L_x_43:
[----:B----4-:R-:W-:-:S07]  /*7a10*/  MOV R0, UR5 ;  /* 0x0000000500007c02 */ /* 0x010fce0008000f00 */
.L_x_118:
[----:B-1----:R1:W2:Y:S02]  /*7a20*/  SYNCS.PHASECHK.TRANS64.TRYWAIT P0, [R0+URZ], R3 ;  /* 0x00000003000075a7 */ /* 0x0022a400080011ff */
[----:B--2---:R-:W-:Y:S05]  /*7a30*/  @!P0 NANOSLEEP.SYNCS 0x989680 ;  /* 0x009896800000895d */ /* 0x004fea0003900000 */
[----:B------:R-:W2:Y:S02]  /*7a40*/  @!P0 SYNCS.PHASECHK.TRANS64 P0, [R0+URZ], R3 ;  /* 0x00000003000085a7 */ /* 0x000ea400080010ff */
[----:B--2---:R-:W-:Y:S05]  /*7a50*/  @!P0 BRA `(.L_x_118) ;  /* 0xfffffffc00f08947 */ /* 0x004fea000383ffff */
[----:B------:R-:W-:Y:S05]  /*7a60*/  BRA `(.L_x_119) ;  /* 0xffffffac00207947 */ /* 0x000fea000383ffff */
.L_x_44:
[----:B----4-:R-:W-:-:S07]  /*7a70*/  MOV R0, UR5 ;  /* 0x0000000500007c02 */ /* 0x010fce0008000f00 */
.L_x_120:
[----:B-1----:R1:W2:Y:S02]  /*7a80*/  SYNCS.PHASECHK.TRANS64.TRYWAIT P0, [R0+URZ], R3 ;  /* 0x00000003000075a7 */ /* 0x0022a400080011ff */
[----:B--2---:R-:W-:Y:S05]  /*7a90*/  @!P0 NANOSLEEP.SYNCS 0x989680 ;  /* 0x009896800000895d */ /* 0x004fea0003900000 */
[----:B------:R-:W2:Y:S02]  /*7aa0*/  @!P0 SYNCS.PHASECHK.TRANS64 P0, [R0+URZ], R3 ;  /* 0x00000003000085a7 */ /* 0x000ea400080010ff */
[----:B--2---:R-:W-:Y:S05]  /*7ab0*/  @!P0 BRA `(.L_x_120) ;  /* 0xfffffffc00f08947 */ /* 0x004fea000383ffff */
[----:B------:R-:W-:Y:S05]  /*7ac0*/  BRA `(.L_x_121) ;  /* 0xffffffac002c7947 */ /* 0x000fea000383ffff */
.L_x_47:
[----:B-1----:R1:W2:Y:S02]  /*7ad0*/  SYNCS.PHASECHK.TRANS64.TRYWAIT P0, [R0+URZ+0x110], R5 ;  /* 0x00011005000075a7 */ /* 0x0022a400080011ff */
[----:B--2---:R-:W-:Y:S05]  /*7ae0*/  @!P0 NANOSLEEP.SYNCS 0x989680 ;  /* 0x009896800000895d */ /* 0x004fea0003900000 */
[----:B------:R-:W2:Y:S02]  /*7af0*/  @!P0 SYNCS.PHASECHK.TRANS64 P0, [R0+URZ+0x110], R5 ;  /* 0x00011005000085a7 */ /* 0x000ea400080010ff */
[----:B--2---:R-:W-:Y:S05]  /*7b00*/  @!P0 BRA `(.L_x_47) ;  /* 0xfffffffc00f08947 */ /* 0x004fea000383ffff */
[----:B------:R-:W-:Y:S05]  /*7b10*/  BRA `(.L_x_122) ;  /* 0xffffffac00887947 */ /* 0x000fea000383ffff */
.L_x_48:
[----:B------:R-:W-:-:S07]  /*7b20*/  MOV R0, UR5 ;  /* 0x0000000500007c02 */ /* 0x000fce0008000f00 */
.L_x_123:
[----:B-1----:R1:W2:Y:S02]  /*7b30*/  SYNCS.PHASECHK.TRANS64.TRYWAIT P0, [R0+URZ+0xc0], R5 ;  /* 0x0000c005000075a7 */ /* 0x0022a400080011ff */
[----:B--2---:R-:W-:Y:S05]  /*7b40*/  @!P0 NANOSLEEP.SYNCS 0x989680 ;  /* 0x009896800000895d */ /* 0x004fea0003900000 */
[----:B------:R-:W2:Y:S02]  /*7b50*/  @!P0 SYNCS.PHASECHK.TRANS64 P0, [R0+URZ+0xc0], R5 ;  /* 0x0000c005000085a7 */ /* 0x000ea400080010ff */
[----:B--2---:R-:W-:Y:S05]  /*7b60*/  @!P0 BRA `(.L_x_123) ;  /* 0xfffffffc00f08947 */ /* 0x004fea000383ffff */
[----:B------:R-:W-:Y:S05]  /*7b70*/  BRA `(.L_x_124) ;  /* 0xffffffac00987947 */ /* 0x000fea000383ffff */
.L_x_49:
[----:B-1----:R1:W2:Y:S02]  /*7b80*/  SYNCS.PHASECHK.TRANS64.TRYWAIT P1, [R0+URZ+0xb0], R5 ;  /* 0x0000b005000075a7 */ /* 0x0022a400080211ff */
[----:B--2---:R-:W-:Y:S05]  /*7b90*/  @!P1 NANOSLEEP.SYNCS 0x989680 ;  /* 0x009896800000995d */ /* 0x004fea0003900000 */
[----:B------:R-:W2:Y:S02]  /*7ba0*/  @!P1 SYNCS.PHASECHK.TRANS64 P1, [R0+URZ+0xb0], R5 ;  /* 0x0000b005000095a7 */ /* 0x000ea400080210ff */
[----:B--2---:R-:W-:Y:S05]  /*7bb0*/  @!P1 BRA `(.L_x_49) ;  /* 0xfffffffc00f09947 */ /* 0x004fea000383ffff */
[----:B------:R-:W-:Y:S05]  /*7bc0*/  BRA `(.L_x_125) ;  /* 0xffffffac00c87947 */ /* 0x000fea000383ffff */
.L_x_52:
[----:B------:R-:W-:-:S07]  /*7bd0*/  MOV R0, UR5 ;  /* 0x0000000500007c02 */ /* 0x000fce0008000f00 */
.L_x_126:
[----:B-1----:R1:W2:Y:S02]  /*7be0*/  SYNCS.PHASECHK.TRANS64.TRYWAIT P0, [R0+URZ+0xc0], R3 ;  /* 0x0000c003000075a7 */ /* 0x0022a400080011ff */
[----:B--2---:R-:W-:Y:S05]  /*7bf0*/  @!P0 NANOSLEEP.SYNCS 0x989680 ;  /* 0x009896800000895d */ /* 0x004fea0003900000 */
[----:B------:R-:W2:Y:S02]  /*7c00*/  @!P0 SYNCS.PHASECHK.TRANS64 P0, [R0+URZ+0xc0], R3 ;  /* 0x0000c003000085a7 */ /* 0x000ea400080010ff */
[----:B--2---:R-:W-:Y:S05]  /*7c10*/  @!P0 BRA `(.L_x_126) ;  /* 0xfffffffc00f08947 */ /* 0x004fea000383ffff */
[----:B------:R-:W-:Y:S05]  /*7c20*/  BRA `(.L_x_51) ;  /* 0xffffffb0001c7947 */ /* 0x000fea000383ffff */
.L_x_59:
[----:B-1----:R1:W2:Y:S02]  /*7c30*/  SYNCS.PHASECHK.TRANS64.TRYWAIT P1, [R0+URZ+0xb0], R5 ;  /* 0x0000b005000075a7 */ /* 0x0022a400080211ff */
[----:B--2---:R-:W-:Y:S05]  /*7c40*/  @!P1 NANOSLEEP.SYNCS 0x989680 ;  /* 0x009896800000995d */ /* 0x004fea0003900000 */
[----:B------:R-:W2:Y:S02]  /*7c50*/  @!P1 SYNCS.PHASECHK.TRANS64 P1, [R0+URZ+0xb0], R5 ;  /* 0x0000b005000095a7 */ /* 0x000ea400080210ff */
[----:B--2---:R-:W-:Y:S05]  /*7c60*/  @!P1 BRA `(.L_x_59) ;  /* 0xfffffffc00f09947 */ /* 0x004fea000383ffff */
[----:B------:R-:W-:Y:S05]  /*7c70*/  BRA `(.L_x_127) ;  /* 0xffffffb4008c7947 */ /* 0x000fea000383ffff */
.L_x_60:
[----:B------:R-:W-:-:S07]  /*7c80*/  MOV R3, UR14 ;  /* 0x0000000e00037c02 */ /* 0x000fce0008000f00 */
.L_x_128:
[----:B-1----:R1:W2:Y:S02]  /*7c90*/  SYNCS.PHASECHK.TRANS64.TRYWAIT P0, [R3+URZ+0xf0], R0 ;  /* 0x0000f000030075a7 */ /* 0x0022a400080011ff */
[----:B--2---:R-:W-:Y:S05]  /*7ca0*/  @!P0 NANOSLEEP.SYNCS 0x989680 ;  /* 0x009896800000895d */ /* 0x004fea0003900000 */
[----:B------:R-:W2:Y:S02]  /*7cb0*/  @!P0 SYNCS.PHASECHK.TRANS64 P0, [R3+URZ+0xf0], R0 ;  /* 0x0000f000030085a7 */ /* 0x000ea400080010ff */
[----:B--2---:R-:W-:Y:S05]  /*7cc0*/  @!P0 BRA `(.L_x_128) ;  /* 0xfffffffc00f08947 */ /* 0x004fea000383ffff */
[----:B------:R-:W-:Y:S05]  /*7cd0*/  BRA `(.L_x_129) ;  /* 0xffffffb400d87947 */ /* 0x000fea000383ffff */
.L_x_63:
[----:B------:R-:W-:Y:S07]  /*7ce0*/  MOV R0, UR7 ;  /* 0x0000000700007c02 */ /* 0x000fee0008000f00 */
.L_x_130:
[----:B-1----:R1:W2:Y:S02]  /*7cf0*/  SYNCS.PHASECHK.TRANS64.TRYWAIT P0, [R0+URZ], R3 ;  /* 0x00000003000075a7 */ /* 0x0022a400080011ff */
[----:B--2---:R-:W-:Y:S05]  /*7d00*/  @!P0 NANOSLEEP.SYNCS 0x989680 ;  /* 0x009896800000895d */ /* 0x004fea0003900000 */
[----:B------:R-:W2:Y:S02]  /*7d10*/  @!P0 SYNCS.PHASECHK.TRANS64 P0, [R0+URZ], R3 ;  /* 0x00000003000085a7 */ /* 0x000ea400080010ff */
[----:B--2---:R-:W-:Y:S05]  /*7d20*/  @!P0 BRA `(.L_x_130) ;  /* 0xfffffffc00f08947 */ /* 0x004fea000383ffff */
[----:B------:R-:W-:Y:S05]  /*7d30*/  BRA `(.L_x_62) ;  /* 0xffffffb400f47947 */ /* 0x000fea000383ffff */
.L_x_66:
[----:B------:R-:W-:-:S07]  /*7d40*/  MOV R0, UR5 ;  /* 0x0000000500007c02 */ /* 0x000fce0008000f00 */
.L_x_131:
[----:B--2---:R2:W3:Y:S02]  /*7d50*/  SYNCS.PHASECHK.TRANS64.TRYWAIT P0, [R0+URZ], R3 ;  /* 0x00000003000075a7 */ /* 0x0044e400080011ff */
[----:B---3--:R-:W-:Y:S05]  /*7d60*/  @!P0 NANOSLEEP.SYNCS 0x989680 ;  /* 0x009896800000895d */ /* 0x008fea0003900000 */
[----:B------:R-:W3:Y:S02]  /*7d70*/  @!P0 SYNCS.PHASECHK.TRANS64 P0, [R0+URZ], R3 ;  /* 0x00000003000085a7 */ /* 0x000ee400080010ff */
[----:B---3--:R-:W-:Y:S05]  /*7d80*/  @!P0 BRA `(.L_x_131) ;  /* 0xfffffffc00f08947 */ /* 0x008fea000383ffff */
[----:B------:R-:W-:Y:S05]  /*7d90*/  BRA `(.L_x_132) ;  /* 0xffffffb800d07947 */ /* 0x000fea000383ffff */
.L_x_67:
[----:B------:R-:W-:-:S07]  /*7da0*/  MOV R0, UR5 ;  /* 0x0000000500007c02 */ /* 0x000fce0008000f00 */
.L_x_133:
[----:B--2---:R2:W3:Y:S02]  /*7db0*/  SYNCS.PHASECHK.TRANS64.TRYWAIT P0, [R0+URZ], R3 ;  /* 0x00000003000075a7 */ /* 0x0044e400080011ff */
[----:B---3--:R-:W-:Y:S05]  /*7dc0*/  @!P0 NANOSLEEP.SYNCS 0x989680 ;  /* 0x009896800000895d */ /* 0x008fea0003900000 */
[----:B------:R-:W3:Y:S02]  /*7dd0*/  @!P0 SYNCS.PHASECHK.TRANS64 P0, [R0+URZ], R3 ;  /* 0x00000003000085a7 */ /* 0x000ee400080010ff */
[----:B---3--:R-:W-:Y:S05]  /*7de0*/  @!P0 BRA `(.L_x_133) ;  /* 0xfffffffc00f08947 */ /* 0x008fea000383ffff */
[----:B------:R-:W-:Y:S05]  /*7df0*/  BRA `(.L_x_134) ;  /* 0xffffffb800dc7947 */ /* 0x000fea000383ffff */
.L_x_68:
[----:B------:R-:W-:-:S07]  /*7e00*/  MOV R0, UR5 ;  /* 0x0000000500007c02 */ /* 0x000fce0008000f00 */
.L_x_135:
[----:B--2---:R2:W3:Y:S02]  /*7e10*/  SYNCS.PHASECHK.TRANS64.TRYWAIT P0, [R0+URZ], R3 ;  /* 0x00000003000075a7 */ /* 0x0044e400080011ff */
[----:B---3--:R-:W-:Y:S05]  /*7e20*/  @!P0 NANOSLEEP.SYNCS 0x989680 ;  /* 0x009896800000895d */ /* 0x008fea0003900000 */
[----:B------:R-:W3:Y:S02]  /*7e30*/  @!P0 SYNCS.PHASECHK.TRANS64 P0, [R0+URZ], R3 ;  /* 0x00000003000085a7 */ /* 0x000ee400080010ff */
[----:B---3--:R-:W-:Y:S05]  /*7e40*/  @!P0 BRA `(.L_x_135) ;  /* 0xfffffffc00f08947 */ /* 0x008fea000383ffff */
[----:B------:R-:W-:Y:S05]  /*7e50*/  BRA `(.L_x_136) ;  /* 0xffffffb800e87947 */ /* 0x000fea000383ffff */
.L_x_69:
[----:B------:R-:W-:-:S07]  /*7e60*/  MOV R0, UR6 ;  /* 0x0000000600007c02 */ /* 0x000fce0008000f00 */
.L_x_137:
[----:B--2---:R2:W3:Y:S02]  /*7e70*/  SYNCS.PHASECHK.TRANS64.TRYWAIT P0, [R0+URZ], R3 ;  /* 0x00000003000075a7 */ /* 0x0044e400080011ff */
[----:B---3--:R-:W-:Y:S05]  /*7e80*/  @!P0 NANOSLEEP.SYNCS 0x989680 ;  /* 0x009896800000895d */ /* 0x008fea0003900000 */
[----:B------:R-:W3:Y:S02]  /*7e90*/  @!P0 SYNCS.PHASECHK.TRANS64 P0, [R0+URZ], R3 ;  /* 0x00000003000085a7 */ /* 0x000ee400080010ff */
[----:B---3--:R-:W-:Y:S05]  /*7ea0*/  @!P0 BRA `(.L_x_137) ;  /* 0xfffffffc00f08947 */ /* 0x008fea000383ffff */
[----:B------:R-:W-:Y:S05]  /*7eb0*/  BRA `(.L_x_138) ;  /* 0xffffffb800f47947 */ /* 0x000fea000383ffff */
.L_x_74:
[----:B--2---:R2:W3:Y:S02]  /*7ec0*/  SYNCS.PHASECHK.TRANS64.TRYWAIT P0, [R0+URZ+0xb0], R3 ;  /* 0x0000b003000075a7 */ /* 0x0044e400080011ff */
[----:B---3--:R-:W-:Y:S05]  /*7ed0*/  @!P0 NANOSLEEP.SYNCS 0x989680 ;  /* 0x009896800000895d */ /* 0x008fea0003900000 */
[----:B------:R-:W3:Y:S02]  /*7ee0*/  @!P0 SYNCS.PHASECHK.TRANS64 P0, [R0+URZ+0xb0], R3 ;  /* 0x0000b003000085a7 */ /* 0x000ee400080010ff */
[----:B---3--:R-:W-:Y:S05]  /*7ef0*/  @!P0 BRA `(.L_x_74) ;  /* 0xfffffffc00f08947 */ /* 0x008fea000383ffff */
[----:B------:R-:W-:Y:S05]  /*7f00*/  BRA `(.L_x_139) ;  /* 0xffffffbc00f47947 */ /* 0x000fea000383ffff */
.L_x_77:
[----:B------:R-:W-:Y:S07]  /*7f10*/  MOV R0, UR7 ;  /* 0x0000000700007c02 */ /* 0x000fee0008000f00 */
.L_x_140:
[----:B--2---:R2:W3:Y:S02]  /*7f20*/  SYNCS.PHASECHK.TRANS64.TRYWAIT P0, [R0+URZ+0xa8], R3 ;  /* 0x0000a803000075a7 */ /* 0x0044e400080011ff */
[----:B---3--:R-:W-:Y:S05]  /*7f30*/  @!P0 NANOSLEEP.SYNCS 0x989680 ;  /* 0x009896800000895d */ /* 0x008fea0003900000 */
[----:B------:R-:W3:Y:S02]  /*7f40*/  @!P0 SYNCS.PHASECHK.TRANS64 P0, [R0+URZ+0xa8], R3 ;  /* 0x0000a803000085a7 */ /* 0x000ee400080010ff */
[----:B---3--:R-:W-:Y:S05]  /*7f50*/  @!P0 BRA `(.L_x_140) ;  /* 0xfffffffc00f08947 */ /* 0x008fea000383ffff */
[----:B------:R-:W-:Y:S05]  /*7f60*/  BRA `(.L_x_76) ;  /* 0xffffffc000e07947 */ /* 0x000fea000383ffff */
.L_x_80:
[----:B------:R-:W-:Y:S07]  /*7f70*/  MOV R0, UR7 ;  /* 0x0000000700007c02 */ /* 0x000fee0008000f00 */
.L_x_141:
[----:B-1----:R1:W2:Y:S02]  /*7f80*/  SYNCS.PHASECHK.TRANS64.TRYWAIT P2, [R0+URZ+0x98], R23 ;  /* 0x00009817000075a7 */ /* 0x0022a400080411ff */
[----:B--2---:R-:W-:Y:S05]  /*7f90*/  @!P2 NANOSLEEP.SYNCS 0x989680 ;  /* 0x009896800000a95d */ /* 0x004fea0003900000 */
[----:B------:R-:W2:Y:S02]  /*7fa0*/  @!P2 SYNCS.PHASECHK.TRANS64 P2, [R0+URZ+0x98], R23 ;  /* 0x000098170000a5a7 */ /* 0x000ea400080410ff */
[----:B--2---:R-:W-:Y:S05]  /*7fb0*/  @!P2 BRA `(.L_x_141) ;  /* 0xfffffffc00f0a947 */ /* 0x004fea000383ffff */
[----:B------:R-:W-:Y:S05]  /*7fc0*/  BRA `(.L_x_142) ;  /* 0xffffffc400747947 */ /* 0x000fea000383ffff */
.L_x_83:
[----:B--2---:R2:W4:Y:S02]  /*7fd0*/  SYNCS.PHASECHK.TRANS64.TRYWAIT P0, [R0+URZ+0xb0], R3 ;  /* 0x0000b003000075a7 */ /* 0x00452400080011ff */
[----:B----4-:R-:W-:Y:S05]  /*7fe0*/  @!P0 NANOSLEEP.SYNCS 0x989680 ;  /* 0x009896800000895d */ /* 0x010fea0003900000 */
[----:B------:R-:W4:Y:S02]  /*7ff0*/  @!P0 SYNCS.PHASECHK.TRANS64 P0, [R0+URZ+0xb0], R3 ;  /* 0x0000b003000085a7 */ /* 0x000f2400080010ff */
[----:B----4-:R-:W-:Y:S05]  /*8000*/  @!P0 BRA `(.L_x_83) ;  /* 0xfffffffc00f08947 */ /* 0x010fea000383ffff */
[----:B------:R-:W-:Y:S05]  /*8010*/  BRA `(.L_x_143) ;  /* 0xffffffcc00387947 */ /* 0x000fea000383ffff */
.L_x_89:
[----:B------:R-:W-:Y:S07]  /*8020*/  MOV R0, UR44 ;  /* 0x0000002c00007c02 */ /* 0x000fee0008000f00 */
.L_x_144:
[----:B-1----:R1:W2:Y:S02]  /*8030*/  SYNCS.PHASECHK.TRANS64.TRYWAIT P0, [R0+URZ+0x90], R3 ;  /* 0x00009003000075a7 */ /* 0x0022a400080011ff */
[----:B--2---:R-:W-:Y:S05]  /*8040*/  @!P0 NANOSLEEP.SYNCS 0x989680 ;  /* 0x009896800000895d */ /* 0x004fea0003900000 */
[----:B------:R-:W2:Y:S02]  /*8050*/  @!P0 SYNCS.PHASECHK.TRANS64 P0, [R0+URZ+0x90], R3 ;  /* 0x00009003000085a7 */ /* 0x000ea400080010ff */
[----:B--2---:R-:W-:Y:S05]  /*8060*/  @!P0 BRA `(.L_x_144) ;  /* 0xfffffffc00f08947 */ /* 0x004fea000383ffff */
[----:B------:R-:W-:Y:S05]  /*8070*/  BRA `(.L_x_88) ;  /* 0xffffffd400647947 */ /* 0x000fea000383ffff */
.L_x_91:
[----:B-1----:R-:W-:Y:S07]  /*8080*/  MOV R3, UR50 ;  /* 0x0000003200037c02 */ /* 0x002fee0008000f00 */
.L_x_145:
[----:B-1----:R1:W3:Y:S02]  /*8090*/  SYNCS.PHASECHK.TRANS64.TRYWAIT P0, [R3+URZ+0xd0], R8 ;  /* 0x0000d008030075a7 */ /* 0x0022e400080011ff */
[----:B---3--:R-:W-:Y:S05]  /*80a0*/  @!P0 NANOSLEEP.SYNCS 0x989680 ;  /* 0x009896800000895d */ /* 0x008fea0003900000 */
[----:B------:R-:W3:Y:S02]  /*80b0*/  @!P0 SYNCS.PHASECHK.TRANS64 P0, [R3+URZ+0xd0], R8 ;  /* 0x0000d008030085a7 */ /* 0x000ee400080010ff */
[----:B---3--:R-:W-:Y:S05]  /*80c0*/  @!P0 BRA `(.L_x_145) ;  /* 0xfffffffc00f08947 */ /* 0x008fea000383ffff */
[----:B------:R-:W-:Y:S05]  /*80d0*/  BRA `(.L_x_90) ;  /* 0xffffffd400e47947 */ /* 0x000fea000383ffff */
        .weak           $__internal_0_$__cuda_sm10x_tcgen05_guardrail_trap_col_being_dealloced_not_returned_by_alloc
        .type           $__internal_0_$__cuda_sm10x_tcgen05_guardrail_trap_col_being_dealloced_not_returned_by_alloc,@function
        .size           $__internal_0_$__cuda_sm10x_tcgen05_guardrail_trap_col_being_dealloced_not_returned_by_alloc,($__internal_1_$__cuda_sm10x_tcgen05_guardrail_trap_phase_invalid_during_alloc - $__internal_0_$__cuda_sm10x_tcgen05_guardrail_trap_col_being_dealloced_not_returned_by_alloc)
$__internal_0_$__cuda_sm10x_tcgen05_guardrail_trap_col_being_dealloced_not_returned_by_alloc:
[----:B------:R-:W-:Y:S05]  /*80e0*/  BPT.TRAP 0x1 ;  /* 0x000000040000795c */ /* 0x000fea0000300000 */
[----:B------:R-:W-:-:S04]  /*80f0*/  HFMA2 R3, -RZ, RZ, 0, 0 ;  /* 0x00000000ff037431 */ /* 0x000fc800000001ff */
[----:B------:R-:W-:Y:S05]  /*8100*/  RET.REL.NODEC R2 `(_ZN7cutlass13device_kernelINS_4gemm6kernel13GemmUniversalIN4cute5tupleIJiiiiEEENS1_10collective13CollectiveMmaINS1_35MainloopSm100TmaUmmaWarpSpecializedILi9ELi2ELi4ENS5_IJNS4_1CILi1EEESB_SB_EEEEENS5_IJNSA_ILi64EEENSA_ILi112EEENSA_ILi128EEEEEENS_12float_e4m3_tENS5_IJlSB_lEEESI_SJ_NS4_8TiledMMAINS4_8MMA_AtomIJNS4_10MMA_TraitsINS4_19SM100_MMA_F8F6F4_SSEJSI_SI_fSE_SF_NS4_17integral_constantINS4_4UMMA5MajorELSQ_0EEESR_NSO_INSP_7ScaleInELSS_0EEEST_EEEEEENS4_6LayoutISC_NS5_IJNSA_ILi0EEESX_SX_EEEEENS5_IJNS4_10UnderscoreES10_S10_EEEEENS4_13SM90_TMA_LOADENS4_14ComposedLayoutINS4_7SwizzleILi3ELi4ELi3EEENS4_18smem_ptr_flag_bitsILi8EEENSW_INS5_IJNSA_ILi8EEESG_EEENS5_IJSG_SB_EEEEEEEvNS4_8identityES13_S1D_vS1E_EENS_8epilogue10collective18CollectiveEpilogueINS1G_23Sm100TmaWarpSpecializedILi1ELi1ELi56ELb0ELb0EEEJSH_NS5_IJNSW_ISE_SB_EENSW_ISF_SB_EEEEESI_SJ_SI_SJ_NS1G_6fusion15FusionCallbacksIS1K_NS1O_17LinearCombinationISI_fSI_fLNS_15FloatRoundStyleE2EEESH_S1N_JEEENS4_5SM1004TMEM4LOAD25SM100_TMEM_LOAD_16dp32b8xES13_NS14_INS15_ILi0ELi4ELi3EEES18_NSW_INS5_IJS19_NSA_ILi16EEEEEENS5_IJS1Z_SB_EEEEEEENS4_39AutoVectorizingCopyWithAssumedAlignmentILi128EEENS4_14SM90_TMA_STOREES23_S25_S25_EEEvvEEEEvNT_6ParamsE) ;  /* 0xffffff7c02bc7950 */ /* 0x000fea0003c3ffff */
        .weak           $__internal_1_$__cuda_sm10x_tcgen05_guardrail_trap_phase_invalid_during_alloc
        .type           $__internal_1_$__cuda_sm10x_tcgen05_guardrail_trap_phase_invalid_during_alloc,@function
        .size           $__internal_1_$__cuda_sm10x_tcgen05_guardrail_trap_phase_invalid_during_alloc,($__internal_2_$__cuda_sm10x_tcgen05_guardrail_trap_unallocated_columns_being_dealloced - $__internal_1_$__cuda_sm10x_tcgen05_guardrail_trap_phase_invalid_during_alloc)
$__internal_1_$__cuda_sm10x_tcgen05_guardrail_trap_phase_invalid_during_alloc:
[----:B------:R-:W-:Y:S05]  /*8110*/  BPT.TRAP 0x1 ;  /* 0x000000040000795c */ /* 0x000fea0000300000 */
[----:B------:R-:W-:-:S04]  /*8120*/  MOV R3, 0x0 ;  /* 0x0000000000037802 */ /* 0x000fc80000000f00 */
[----:B------:R-:W-:Y:S05]  /*8130*/  RET.REL.NODEC R2 `(_ZN7cutlass13device_kernelINS_4gemm6kernel13GemmUniversalIN4cute5tupleIJiiiiEEENS1_10collective13CollectiveMmaINS1_35MainloopSm100TmaUmmaWarpSpecializedILi9ELi2ELi4ENS5_IJNS4_1CILi1EEESB_SB_EEEEENS5_IJNSA_ILi64EEENSA_ILi112EEENSA_ILi128EEEEEENS_12float_e4m3_tENS5_IJlSB_lEEESI_SJ_NS4_8TiledMMAINS4_8MMA_AtomIJNS4_10MMA_TraitsINS4_19SM100_MMA_F8F6F4_SSEJSI_SI_fSE_SF_NS4_17integral_constantINS4_4UMMA5MajorELSQ_0EEESR_NSO_INSP_7ScaleInELSS_0EEEST_EEEEEENS4_6LayoutISC_NS5_IJNSA_ILi0EEESX_SX_EEEEENS5_IJNS4_10UnderscoreES10_S10_EEEEENS4_13SM90_TMA_LOADENS4_14ComposedLayoutINS4_7SwizzleILi3ELi4ELi3EEENS4_18smem_ptr_flag_bitsILi8EEENSW_INS5_IJNSA_ILi8EEESG_EEENS5_IJSG_SB_EEEEEEEvNS4_8identityES13_S1D_vS1E_EENS_8epilogue10collective18CollectiveEpilogueINS1G_23Sm100TmaWarpSpecializedILi1ELi1ELi56ELb0ELb0EEEJSH_NS5_IJNSW_ISE_SB_EENSW_ISF_SB_EEEEESI_SJ_SI_SJ_NS1G_6fusion15FusionCallbacksIS1K_NS1O_17LinearCombinationISI_fSI_fLNS_15FloatRoundStyleE2EEESH_S1N_JEEENS4_5SM1004TMEM4LOAD25SM100_TMEM_LOAD_16dp32b8xES13_NS14_INS15_ILi0ELi4ELi3EEES18_NSW_INS5_IJS19_NSA_ILi16EEEEEENS5_IJS1Z_SB_EEEEEEENS4_39AutoVectorizingCopyWithAssumedAlignmentILi128EEENS4_14SM90_TMA_STOREES23_S25_S25_EEEvvEEEEvNT_6ParamsE) ;  /* 0xffffff7c02b07950 */ /* 0x000fea0003c3ffff */
        .weak           $__internal_2_$__cuda_sm10x_tcgen05_guardrail_trap_unallocated_columns_being_dealloced
        .type           $__internal_2_$__cuda_sm10x_tcgen05_guardrail_trap_unallocated_columns_being_dealloced,@function
        .size           $__internal_2_$__cuda_sm10x_tcgen05_guardrail_trap_unallocated_columns_being_dealloced,(.L_x_147 - $__internal_2_$__cuda_sm10x_tcgen05_guardrail_trap_unallocated_columns_being_dealloced)
$__internal_2_$__cuda_sm10x_tcgen05_guardrail_trap_unallocated_columns_being_dealloced:
[----:B------:R-:W-:Y:S05]  /*8140*/  BPT.TRAP 0x1 ;  /* 0x000000040000795c */ /* 0x000fea0000300000 */
[----:B------:R-:W-:-:S04]  /*8150*/  HFMA2 R3, -RZ, RZ, 0, 0 ;  /* 0x00000000ff037431 */ /* 0x000fc800000001ff */
[----:B------:R-:W-:Y:S05]  /*8160*/  RET.REL.NODEC R2 `(_ZN7cutlass13device_kernelINS_4gemm6kernel13GemmUniversalIN4cute5tupleIJiiiiEEENS1_10collective13CollectiveMmaINS1_35MainloopSm100TmaUmmaWarpSpecializedILi9ELi2ELi4ENS5_IJNS4_1CILi1EEESB_SB_EEEEENS5_IJNSA_ILi64EEENSA_ILi112EEENSA_ILi128EEEEEENS_12float_e4m3_tENS5_IJlSB_lEEESI_SJ_NS4_8TiledMMAINS4_8MMA_AtomIJNS4_10MMA_TraitsINS4_19SM100_MMA_F8F6F4_SSEJSI_SI_fSE_SF_NS4_17integral_constantINS4_4UMMA5MajorELSQ_0EEESR_NSO_INSP_7ScaleInELSS_0EEEST_EEEEEENS4_6LayoutISC_NS5_IJNSA_ILi0EEESX_SX_EEEEENS5_IJNS4_10UnderscoreES10_S10_EEEEENS4_13SM90_TMA_LOADENS4_14ComposedLayoutINS4_7SwizzleILi3ELi4ELi3EEENS4_18smem_ptr_flag_bitsILi8EEENSW_INS5_IJNSA_ILi8EEESG_EEENS5_IJSG_SB_EEEEEEEvNS4_8identityES13_S1D_vS1E_EENS_8epilogue10collective18CollectiveEpilogueINS1G_23Sm100TmaWarpSpecializedILi1ELi1ELi56ELb0ELb0EEEJSH_NS5_IJNSW_ISE_SB_EENSW_ISF_SB_EEEEESI_SJ_SI_SJ_NS1G_6fusion15FusionCallbacksIS1K_NS1O_17LinearCombinationISI_fSI_fLNS_15FloatRoundStyleE2EEESH_S1N_JEEENS4_5SM1004TMEM4LOAD25SM100_TMEM_LOAD_16dp32b8xES13_NS14_INS15_ILi0ELi4ELi3EEES18_NSW_INS5_IJS19_NSA_ILi16EEEEEENS5_IJS1Z_SB_EEEEEEENS4_39AutoVectorizingCopyWithAssumedAlignmentILi128EEENS4_14SM90_TMA_STOREES23_S25_S25_EEEvvEEEEvNT_6ParamsE) ;  /* 0xffffff7c02a47950 */ /* 0x000fea0003c3ffff */
.L_x_146:
[----:B------:R-:W-:-:S00]  /*8170*/  BRA `(.L_x_146) ;  /* 0xfffffffc00fc7947 */ /* 0x000fc0000383ffff */
[----:B------:R-:W-:-:S00]  /*8180*/  NOP ;  /* 0x0000000000007918 */ /* 0x000fc00000000000 */
[----:B------:R-:W-:-:S00]  /*8190*/  NOP ;  /* 0x0000000000007918 */ /* 0x000fc00000000000 */
[----:B------:R-:W-:-:S00]  /*81a0*/  NOP ;  /* 0x0000000000007918 */ /* 0x000fc00000000000 */
[----:B------:R-:W-:-:S00]  /*81b0*/  NOP ;  /* 0x0000000000007918 */ /* 0x000fc00000000000 */
[----:B------:R-:W-:-:S00]  /*81c0*/  NOP ;  /* 0x0000000000007918 */ /* 0x000fc00000000000 */
[----:B------:R-:W-:-:S00]  /*81d0*/  NOP ;  /* 0x0000000000007918 */ /* 0x000fc00000000000 */
[----:B------:R-:W-:-:S00]  /*81e0*/  NOP ;  /* 0x0000000000007918 */ /* 0x000fc00000000000 */
[----:B------:R-:W-:-:S00]  /*81f0*/  NOP ;  /* 0x0000000000007918 */ /* 0x000fc00000000000 */
.L_x_147:


//--------------------- .nv.global.init           --------------------------
	.section	.nv.global.init,"aw",@progbits
.nv.global.init:
	.type		$str$26,@object
	.size		$str$26,($str$25 - $str$26)
$str$26:
        /*0000*/ 	.byte	0x2f, 0x74, 0x6d, 0x70, 0x2f, 0x63, 0x75, 0x74, 0x6c, 0x61, 0x73, 0x73, 0x5f, 0x73, 0x77, 0x65
        /*0010*/ 	.byte	0x65, 0x70, 0x5f, 0x73, 0x72, 0x63, 0x2f, 0x69, 0x6e, 0x63, 0x6c, 0x75, 0x64, 0x65, 0x2f, 0x63
        /*0020*/ 	.byte	0x75, 0x74, 0x65, 0x2f, 0x61, 0x74, 0x6f, 0x6d, 0x2f, 0x63, 0x6f, 0x70, 0x79, 0x5f, 0x74, 0x72
        /*0030*/ 	.byte	0x61, 0x69, 0x74, 0x73, 0x5f, 0x73, 0x6d, 0x31, 0x30, 0x30, 0x2e, 0x68, 0x70, 0x70, 0x00
	.type		$str$25,@object
	.size		$str$25,(__unnamed_1 - $str$25)
$str$25:
        /*003f*/ 	.byte	0x28, 0x28, 0x75, 0x69, 0x6e, 0x74, 0x33, 0x32, 0x5f, 0x74, 0x28, 0x74, 0x68, 0x72, 0x65, 0x61
        /*004f*/ 	.byte	0x64, 0x49, 0x64, 0x78, 0x2e, 0x78, 0x29, 0x20, 0x2f, 0x20, 0x33, 0x32, 0x29, 0x20, 0x25, 0x20
        /*005f*/ 	.byte	0x34, 0x29, 0x20, 0x3d, 0x3d, 0x20, 0x28, 0x28, 0x28, 0x74, 0x6d, 0x65, 0x6d, 0x5f, 0x61, 0x64
        /*006f*/ 	.byte	0x64, 0x72, 0x20, 0x3e, 0x3e, 0x20, 0x31, 0x36, 0x29, 0x20, 0x2f, 0x20, 0x33, 0x32, 0x29, 0x20
        /*007f*/ 	.byte	0x25, 0x20, 0x34, 0x29, 0x00
	.type		__unnamed_1,@object
	.size		__unnamed_1,(.L_1 - __unnamed_1)
__unnamed_1:
        /*0084*/ 	.byte	0x63, 0x6f, 0x6e, 0x73, 0x74, 0x65, 0x78, 0x70, 0x72, 0x20, 0x76, 0x6f, 0x69, 0x64, 0x20, 0x63
        /* <DEDUP_REMOVED lines=36> */
        /*02d4*/ 	.byte	0x3c, 0x30, 0x3e, 0x3e, 0x3e, 0x3e, 0x5d, 0x00
.L_1:


//--------------------- .nv.shared._ZN7cutlass13device_kernelINS_4gemm6kernel13GemmUniversalIN4cute5tupleIJiiiiEEENS1_10collective13CollectiveMmaINS1_35MainloopSm100TmaUmmaWarpSpecializedILi9ELi2ELi4ENS5_IJNS4_1CILi1EEESB_SB_EEEEENS5_IJNSA_ILi64EEENSA_ILi112EEENSA_ILi128EEEEEENS_12float_e4m3_tENS5_IJlSB_lEEESI_SJ_NS4_8TiledMMAINS4_8MMA_AtomIJNS4_10MMA_TraitsINS4_19SM100_MMA_F8F6F4_SSEJSI_SI_fSE_SF_NS4_17integral_constantINS4_4UMMA5MajorELSQ_0EEESR_NSO_INSP_7ScaleInELSS_0EEEST_EEEEEENS4_6LayoutISC_NS5_IJNSA_ILi0EEESX_SX_EEEEENS5_IJNS4_10UnderscoreES10_S10_EEEEENS4_13SM90_TMA_LOADENS4_14ComposedLayoutINS4_7SwizzleILi3ELi4ELi3EEENS4_18smem_ptr_flag_bitsILi8EEENSW_INS5_IJNSA_ILi8EEESG_EEENS5_IJSG_SB_EEEEEEEvNS4_8identityES13_S1D_vS1E_EENS_8epilogue10collective18CollectiveEpilogueINS1G_23Sm100TmaWarpSpecializedILi1ELi1ELi56ELb0ELb0EEEJSH_NS5_IJNSW_ISE_SB_EENSW_ISF_SB_EEEEESI_SJ_SI_SJ_NS1G_6fusion15FusionCallbacksIS1K_NS1O_17LinearCombinationISI_fSI_fLNS_15FloatRoundStyleE2EEESH_S1N_JEEENS4_5SM1004TMEM4LOAD25SM100_TMEM_LOAD_16dp32b8xES13_NS14_INS15_ILi0ELi4ELi3EEES18_NSW_INS5_IJS19_NSA_ILi16EEEEEENS5_IJS1Z_SB_EEEEEEENS4_39AutoVectorizingCopyWithAssumedAlignmentILi128EEENS4_14SM90_TMA_STOREES23_S25_S25_EEEvvEEEEvNT_6ParamsE --------------------------
	.section	.nv.shared._ZN7cutlass13device_kernelINS_4gemm6kernel13GemmUniversalIN4cute5tupleIJiiiiEEENS1_10collective13CollectiveMmaINS1_35MainloopSm100TmaUmmaWarpSpecializedILi9ELi2ELi4ENS5_IJNS4_1CILi1EEESB_SB_EEEEENS5_IJNSA_ILi64EEENSA_ILi112EEENSA_ILi128EEEEEENS_12float_e4m3_tENS5_IJlSB_lEEESI_SJ_NS4_8TiledMMAINS4_8MMA_AtomIJNS4_10MMA_TraitsINS4_19SM100_MMA_F8F6F4_SSEJSI_SI_fSE_SF_NS4_17integral_constantINS4_4UMMA5MajorELSQ_0EEESR_NSO_INSP_7ScaleInELSS_0EEEST_EEEEEENS4_6LayoutISC_NS5_IJNSA_ILi0EEESX_SX_EEEEENS5_IJNS4_10UnderscoreES10_S10_EEEEENS4_13SM90_TMA_LOADENS4_14ComposedLayoutINS4_7SwizzleILi3ELi4ELi3EEENS4_18smem_ptr_flag_bitsILi8EEENSW_INS5_IJNSA_ILi8EEESG_EEENS5_IJSG_SB_EEEEEEEvNS4_8identityES13_S1D_vS1E_EENS_8epilogue10collective18CollectiveEpilogueINS1G_23Sm100TmaWarpSpecializedILi1ELi1ELi56ELb0ELb0EEEJSH_NS5_IJNSW_ISE_SB_EENSW_ISF_SB_EEEEESI_SJ_SI_SJ_NS1G_6fusion15FusionCallbacksIS1K_NS1O_17LinearCombinationISI_fSI_fLNS_15FloatRoundStyleE2EEESH_S1N_JEEENS4_5SM1004TMEM4LOAD25SM100_TMEM_LOAD_16dp32b8xES13_NS14_INS15_ILi0ELi4ELi3EEES18_NSW_INS5_IJS19_NSA_ILi16EEEEEENS5_IJS1Z_SB_EEEEEEENS4_39AutoVectorizingCopyWithAssumedAlignmentILi128EEENS4_14SM90_TMA_STOREES23_S25_S25_EEEvvEEEEvNT_6ParamsE,"aw",@nobits
	.sectionflags	@""
	.align	16
	.zero		1024


//--------------------- .nv.shared.reserved.0     --------------------------
	.section	.nv.shared.reserved.0,"aw",@nobits
	.weak		__nv_reservedSMEM_offset_0_alias
	.size		__nv_reservedSMEM_offset_0_alias, 0, 64
	.other		__nv_reservedSMEM_offset_0_alias,@"STO_CUDA_RESERVED_SHARED STV_DEFAULT"
__nv_reservedSMEM_offset_0_alias:
	.zero		0
.nv.shared.reserved.0:
	.zero		64
	.weak		__nv_reservedSMEM_tcgen05_partition
	.type		__nv_reservedSMEM_tcgen05_partition,@object
	.size		__nv_reservedSMEM_tcgen05_partition,(.L_0 - __nv_reservedSMEM_tcgen05_partition)
__nv_reservedSMEM_tcgen05_partition:
	.zero		32
.L_0:


//--------------------- .nv.global                --------------------------
	.section	.nv.global,"aw",@nobits
.nv.global:
	.type		_ZN40_INTERNAL_1ab3636e_4_k_cu_7ab61559_334444cute1_E,@object
	.size		_ZN40_INTERNAL_1ab3636e_4_k_cu_7ab61559_334444cute1_E,(_ZN40_INTERNAL_1ab3636e_4_k_cu_7ab61559_334444cuda3std3__45__cpo6cbeginE - _ZN40_INTERNAL_1ab3636e_4_k_cu_7ab61559_334444cute1_E)
_ZN40_INTERNAL_1ab3636e_4_k_cu_7ab61559_334444cute1_E:
	.zero		1
	.type		_ZN40_INTERNAL_1ab3636e_4_k_cu_7ab61559_334444cuda3std3__45__cpo6cbeginE,@object
	.size		_ZN40_INTERNAL_1ab3636e_4_k_cu_7ab61559_334444cuda3std3__45__cpo6cbeginE,(_ZN40_INTERNAL_1ab3636e_4_k_cu_7ab61559_334444cuda3std3__48in_placeE - _ZN40_INTERNAL_1ab3636e_4_k_cu_7ab61559_334444cuda3std3__45__cpo6cbeginE)
_ZN40_INTERNAL_1ab3636e_4_k_cu_7ab61559_334444cuda3std3__45__cpo6cbeginE:
	.zero		1
	.type		_ZN40_INTERNAL_1ab3636e_4_k_cu_7ab61559_334444cuda3std3__48in_placeE,@object
	.size		_ZN40_INTERNAL_1ab3636e_4_k_cu_7ab61559_334444cuda3std3__48in_placeE,(_ZN40_INTERNAL_1ab3636e_4_k_cu_7ab61559_334444cuda3std6ranges3__45__cpo9iter_moveE - _ZN40_INTERNAL_1ab3636e_4_k_cu_7ab61559_334444cuda3std3__48in_placeE)
_ZN40_INTERNAL_1ab3636e_4_k_cu_7ab61559_334444cuda3std3__48in_placeE:
	.zero		1
	.type		_ZN40_INTERNAL_1ab3636e_4_k_cu_7ab61559_334444cuda3std6ranges3__45__cpo9iter_moveE,@object
	.size		_ZN40_INTERNAL_1ab3636e_4_k_cu_7ab61559_334444cuda3std6ranges3__45__cpo9iter_moveE,(_ZN40_INTERNAL_1ab3636e_4_k_cu_7ab61559_334444cuda3std3__45__cpo5beginE - _ZN40_INTERNAL_1ab3636e_4_k_cu_7ab61559_334444cuda3std6ranges3__45__cpo9iter_moveE)
_ZN40_INTERNAL_1ab3636e_4_k_cu_7ab61559_334444cuda3std6ranges3__45__cpo9iter_moveE:
	.zero		1
	.type		_ZN40_INTERNAL_1ab3636e_4_k_cu_7ab61559_334444cuda3std3__45__cpo5beginE,@object
	.size		_ZN40_INTERNAL_1ab3636e_4_k_cu_7ab61559_334444cuda3std3__45__cpo5beginE,(_ZN40_INTERNAL_1ab3636e_4_k_cu_7ab61559_334444cuda3std3__442_GLOBAL__N__1ab3636e_4_k_cu_7ab61559_334446ignoreE - _ZN40_INTERNAL_1ab3636e_4_k_cu_7ab61559_334444cuda3std3__45__cpo5beginE)
_ZN40_INTERNAL_1ab3636e_4_k_cu_7ab61559_334444cuda3std3__45__cpo5beginE:
	.zero		1
	.type		_ZN40_INTERNAL_1ab3636e_4_k_cu_7ab61559_334444cuda3std3__442_GLOBAL__N__1ab3636e_4_k_cu_7ab61559_334446ignoreE,@object
	.size		_ZN40_INTERNAL_1ab3636e_4_k_cu_7ab61559_334444cuda3std3__442_GLOBAL__N__1ab3636e_4_k_cu_7ab61559_334446ignoreE,(_ZN40_INTERNAL_1ab3636e_4_k_cu_7ab61559_334444cute7productE - _ZN40_INTERNAL_1ab3636e_4_k_cu_7ab61559_334444cuda3std3__442_GLOBAL__N__1ab3636e_4_k_cu_7ab61559_334446ignoreE)
_ZN40_INTERNAL_1ab3636e_4_k_cu_7ab61559_334444cuda3std3__442_GLOBAL__N__1ab3636e_4_k_cu_7ab61559_334446ignoreE:
	.zero		1
	.type		_ZN40_INTERNAL_1ab3636e_4_k_cu_7ab61559_334444cute7productE,@object
	.size		_ZN40_INTERNAL_1ab3636e_4_k_cu_7ab61559_334444cute7productE,(_ZN40_INTERNAL_1ab3636e_4_k_cu_7ab61559_334444cuda3std3__45__cpo3endE - _ZN40_INTERNAL_1ab3636e_4_k_cu_7ab61559_334444cute7productE)
_ZN40_INTERNAL_1ab3636e_4_k_cu_7ab61559_334444cute7productE:
	.zero		1
	.type		_ZN40_INTERNAL_1ab3636e_4_k_cu_7ab61559_334444cuda3std3__45__cpo3endE,@object
	.size		_ZN40_INTERNAL_1ab3636e_4_k_cu_7ab61559_334444cuda3std3__45__cpo3endE,(_ZN40_INTERNAL_1ab3636e_4_k_cu_7ab61559_334444cuda3std3__419piecewise_constructE - _ZN40_INTERNAL_1ab3636e_4_k_cu_7ab61559_334444cuda3std3__45__cpo3endE)
_ZN40_INTERNAL_1ab3636e_4_k_cu_7ab61559_334444cuda3std3__45__cpo3endE:
	.zero		1
	.type		_ZN40_INTERNAL_1ab3636e_4_k_cu_7ab61559_334444cuda3std3__419piecewise_constructE,@object
	.size		_ZN40_INTERNAL_1ab3636e_4_k_cu_7ab61559_334444cuda3std3__419piecewise_constructE,(_ZN40_INTERNAL_1ab3636e_4_k_cu_7ab61559_334444cuda3std3__45__cpo4cendE - _ZN40_INTERNAL_1ab3636e_4_k_cu_7ab61559_334444cuda3std3__419piecewise_constructE)
_ZN40_INTERNAL_1ab3636e_4_k_cu_7ab61559_334444cuda3std3__419piecewise_constructE:
	.zero		1
	.type		_ZN40_INTERNAL_1ab3636e_4_k_cu_7ab61559_334444cuda3std3__45__cpo4cendE,@object
	.size		_ZN40_INTERNAL_1ab3636e_4_k_cu_7ab61559_334444cuda3std3__45__cpo4cendE,(_ZN40_INTERNAL_1ab3636e_4_k_cu_7ab61559_334444cuda3std6ranges3__45__cpo4swapE - _ZN40_INTERNAL_1ab3636e_4_k_cu_7ab61559_334444cuda3std3__45__cpo4cendE)
_ZN40_INTERNAL_1ab3636e_4_k_cu_7ab61559_334444cuda3std3__45__cpo4cendE:
	.zero		1
	.type		_ZN40_INTERNAL_1ab3636e_4_k_cu_7ab61559_334444cuda3std6ranges3__45__cpo4swapE,@object
	.size		_ZN40_INTERNAL_1ab3636e_4_k_cu_7ab61559_334444cuda3std6ranges3__45__cpo4swapE,(.L_9 - _ZN40_INTERNAL_1ab3636e_4_k_cu_7ab61559_334444cuda3std6ranges3__45__cpo4swapE)
_ZN40_INTERNAL_1ab3636e_4_k_cu_7ab61559_334444cuda3std6ranges3__45__cpo4swapE:
	.zero		1
.L_9:


//--------------------- .nv.constant0._ZN7cutlass13device_kernelINS_4gemm6kernel13GemmUniversalIN4cute5tupleIJiiiiEEENS1_10collective13CollectiveMmaINS1_35MainloopSm100TmaUmmaWarpSpecializedILi9ELi2ELi4ENS5_IJNS4_1CILi1EEESB_SB_EEEEENS5_IJNSA_ILi64EEENSA_ILi112EEENSA_ILi128EEEEEENS_12float_e4m3_tENS5_IJlSB_lEEESI_SJ_NS4_8TiledMMAINS4_8MMA_AtomIJNS4_10MMA_TraitsINS4_19SM100_MMA_F8F6F4_SSEJSI_SI_fSE_SF_NS4_17integral_constantINS4_4UMMA5MajorELSQ_0EEESR_NSO_INSP_7ScaleInELSS_0EEEST_EEEEEENS4_6LayoutISC_NS5_IJNSA_ILi0EEESX_SX_EEEEENS5_IJNS4_10UnderscoreES10_S10_EEEEENS4_13SM90_TMA_LOADENS4_14ComposedLayoutINS4_7SwizzleILi3ELi4ELi3EEENS4_18smem_ptr_flag_bitsILi8EEENSW_INS5_IJNSA_ILi8EEESG_EEENS5_IJSG_SB_EEEEEEEvNS4_8identityES13_S1D_vS1E_EENS_8epilogue10collective18CollectiveEpilogueINS1G_23Sm100TmaWarpSpecializedILi1ELi1ELi56ELb0ELb0EEEJSH_NS5_IJNSW_ISE_SB_EENSW_ISF_SB_EEEEESI_SJ_SI_SJ_NS1G_6fusion15FusionCallbacksIS1K_NS1O_17LinearCombinationISI_fSI_fLNS_15FloatRoundStyleE2EEESH_S1N_JEEENS4_5SM1004TMEM4LOAD25SM100_TMEM_LOAD_16dp32b8xES13_NS14_INS15_ILi0ELi4ELi3EEES18_NSW_INS5_IJS19_NSA_ILi16EEEEEENS5_IJS1Z_SB_EEEEEEENS4_39AutoVectorizingCopyWithAssumedAlignmentILi128EEENS4_14SM90_TMA_STOREES23_S25_S25_EEEvvEEEEvNT_6ParamsE --------------------------
	.section	.nv.constant0._ZN7cutlass13device_kernelINS_4gemm6kernel13GemmUniversalIN4cute5tupleIJiiiiEEENS1_10collective13CollectiveMmaINS1_35MainloopSm100TmaUmmaWarpSpecializedILi9ELi2ELi4ENS5_IJNS4_1CILi1EEESB_SB_EEEEENS5_IJNSA_ILi64EEENSA_ILi112EEENSA_ILi128EEEEEENS_12float_e4m3_tENS5_IJlSB_lEEESI_SJ_NS4_8TiledMMAINS4_8MMA_AtomIJNS4_10MMA_TraitsINS4_19SM100_MMA_F8F6F4_SSEJSI_SI_fSE_SF_NS4_17integral_constantINS4_4UMMA5MajorELSQ_0EEESR_NSO_INSP_7ScaleInELSS_0EEEST_EEEEEENS4_6LayoutISC_NS5_IJNSA_ILi0EEESX_SX_EEEEENS5_IJNS4_10UnderscoreES10_S10_EEEEENS4_13SM90_TMA_LOADENS4_14ComposedLayoutINS4_7SwizzleILi3ELi4ELi3EEENS4_18smem_ptr_flag_bitsILi8EEENSW_INS5_IJNSA_ILi8EEESG_EEENS5_IJSG_SB_EEEEEEEvNS4_8identityES13_S1D_vS1E_EENS_8epilogue10collective18CollectiveEpilogueINS1G_23Sm100TmaWarpSpecializedILi1ELi1ELi56ELb0ELb0EEEJSH_NS5_IJNSW_ISE_SB_EENSW_ISF_SB_EEEEESI_SJ_SI_SJ_NS1G_6fusion15FusionCallbacksIS1K_NS1O_17LinearCombinationISI_fSI_fLNS_15FloatRoundStyleE2EEESH_S1N_JEEENS4_5SM1004TMEM4LOAD25SM100_TMEM_LOAD_16dp32b8xES13_NS14_INS15_ILi0ELi4ELi3EEES18_NSW_INS5_IJS19_NSA_ILi16EEEEEENS5_IJS1Z_SB_EEEEEEENS4_39AutoVectorizingCopyWithAssumedAlignmentILi128EEENS4_14SM90_TMA_STOREES23_S25_S25_EEEvvEEEEvNT_6ParamsE,"a",@progbits
	.sectionflags	@""
	.align	4
.nv.constant0._ZN7cutlass13device_kernelINS_4gemm6kernel13GemmUniversalIN4cute5tupleIJiiiiEEENS1_10collective13CollectiveMmaINS1_35MainloopSm100TmaUmmaWarpSpecializedILi9ELi2ELi4ENS5_IJNS4_1CILi1EEESB_SB_EEEEENS5_IJNSA_ILi64EEENSA_ILi112EEENSA_ILi128EEEEEENS_12float_e4m3_tENS5_IJlSB_lEEESI_SJ_NS4_8TiledMMAINS4_8MMA_AtomIJNS4_10MMA_TraitsINS4_19SM100_MMA_F8F6F4_SSEJSI_SI_fSE_SF_NS4_17integral_constantINS4_4UMMA5MajorELSQ_0EEESR_NSO_INSP_7ScaleInELSS_0EEEST_EEEEEENS4_6LayoutISC_NS5_IJNSA_ILi0EEESX_SX_EEEEENS5_IJNS4_10UnderscoreES10_S10_EEEEENS4_13SM90_TMA_LOADENS4_14ComposedLayoutINS4_7SwizzleILi3ELi4ELi3EEENS4_18smem_ptr_flag_bitsILi8EEENSW_INS5_IJNSA_ILi8EEESG_EEENS5_IJSG_SB_EEEEEEEvNS4_8identityES13_S1D_vS1E_EENS_8epilogue10collective18CollectiveEpilogueINS1G_23Sm100TmaWarpSpecializedILi1ELi1ELi56ELb0ELb0EEEJSH_NS5_IJNSW_ISE_SB_EENSW_ISF_SB_EEEEESI_SJ_SI_SJ_NS1G_6fusion15FusionCallbacksIS1K_NS1O_17LinearCombinationISI_fSI_fLNS_15FloatRoundStyleE2EEESH_S1N_JEEENS4_5SM1004TMEM4LOAD25SM100_TMEM_LOAD_16dp32b8xES13_NS14_INS15_ILi0ELi4ELi3EEES18_NSW_INS5_IJS19_NSA_ILi16EEEEEENS5_IJS1Z_SB_EEEEEEENS4_39AutoVectorizingCopyWithAssumedAlignmentILi128EEENS4_14SM90_TMA_STOREES23_S25_S25_EEEvvEEEEvNT_6ParamsE:
	.zero		2944


//--------------------- SYMBOLS --------------------------

	.type		.nv.reservedSmem.offset0,@object
	.size		.nv.reservedSmem.offset0,0x4
	.type		.nv.reservedSmem.cap,@object
	.size		.nv.reservedSmem.cap,0x4
	.type		__assertfail,@function
